//
// Generated by NVIDIA NVVM Compiler
//
// Compiler Build ID: CL-36424714
// Cuda compilation tools, release 13.0, V13.0.88
// Based on NVVM 20.0.0
//

.version 9.0
.target sm_100
.address_size 64

	// .globl	_Z28min_idx_each_colmajor_kernelPiS_ii

.visible .entry _Z28min_idx_each_colmajor_kernelPiS_ii(
	.param .u64 .ptr .align 1 _Z28min_idx_each_colmajor_kernelPiS_ii_param_0,
	.param .u64 .ptr .align 1 _Z28min_idx_each_colmajor_kernelPiS_ii_param_1,
	.param .u32 _Z28min_idx_each_colmajor_kernelPiS_ii_param_2,
	.param .u32 _Z28min_idx_each_colmajor_kernelPiS_ii_param_3
)
{
	.reg .pred 	%p<40>;
	.reg .b32 	%r<289>;
	.reg .b64 	%rd<72>;

	ld.param.u64 	%rd3, [_Z28min_idx_each_colmajor_kernelPiS_ii_param_0];
	ld.param.u32 	%r103, [_Z28min_idx_each_colmajor_kernelPiS_ii_param_2];
	ld.param.u32 	%r104, [_Z28min_idx_each_colmajor_kernelPiS_ii_param_3];
	cvta.to.global.u64 	%rd1, %rd3;
	mov.u32 	%r1, %tid.x;
	mov.u32 	%r105, %ctaid.x;
	mov.u32 	%r106, %ctaid.y;
	mov.u32 	%r107, %nctaid.x;
	mad.lo.s32 	%r108, %r106, %r107, %r105;
	shl.b32 	%r2, %r108, 7;
	add.s32 	%r3, %r2, %r1;
	setp.ge.u32 	%p1, %r3, %r103;
	@%p1 bra 	$L__BB0_16;
	setp.lt.s32 	%p2, %r104, 2;
	mov.b32 	%r288, 0;
	@%p2 bra 	$L__BB0_15;
	mul.wide.u32 	%rd5, %r3, 4;
	add.s64 	%rd6, %rd1, %rd5;
	ld.global.u32 	%r277, [%rd6];
	add.s32 	%r5, %r104, -1;
	add.s32 	%r113, %r104, -2;
	setp.lt.u32 	%p3, %r113, 15;
	mov.b32 	%r275, 1;
	mov.b32 	%r274, 0;
	mov.u32 	%r288, %r274;
	@%p3 bra 	$L__BB0_6;
	shl.b32 	%r6, %r103, 4;
	shl.b32 	%r115, %r103, 1;
	add.s32 	%r264, %r3, %r115;
	mad.lo.s32 	%r263, %r103, 3, %r3;
	shl.b32 	%r116, %r103, 2;
	add.s32 	%r262, %r3, %r116;
	mad.lo.s32 	%r261, %r103, 5, %r3;
	mad.lo.s32 	%r260, %r103, 6, %r3;
	mad.lo.s32 	%r259, %r103, 7, %r3;
	shl.b32 	%r117, %r103, 3;
	add.s32 	%r258, %r3, %r117;
	mad.lo.s32 	%r257, %r103, 9, %r3;
	mad.lo.s32 	%r256, %r103, 10, %r3;
	mad.lo.s32 	%r255, %r103, 11, %r3;
	mad.lo.s32 	%r254, %r103, 12, %r3;
	mad.lo.s32 	%r253, %r103, 13, %r3;
	mad.lo.s32 	%r252, %r103, 14, %r3;
	mad.lo.s32 	%r251, %r103, 15, %r3;
	add.s32 	%r250, %r3, %r6;
	add.s32 	%r118, %r1, %r103;
	add.s32 	%r249, %r118, %r2;
	mov.b32 	%r248, 0;
	mov.u32 	%r274, %r248;
	mov.u32 	%r288, %r248;
$L__BB0_4:
	.pragma "nounroll";
	ld.param.u64 	%rd69, [_Z28min_idx_each_colmajor_kernelPiS_ii_param_0];
	add.s32 	%r119, %r248, 1;
	cvta.to.global.u64 	%rd7, %rd69;
	mul.wide.u32 	%rd8, %r249, 4;
	add.s64 	%rd9, %rd7, %rd8;
	ld.global.u32 	%r120, [%rd9];
	setp.gt.s32 	%p4, %r277, %r120;
	min.s32 	%r121, %r277, %r120;
	selp.b32 	%r122, %r119, %r288, %p4;
	mul.wide.u32 	%rd10, %r264, 4;
	add.s64 	%rd11, %rd7, %rd10;
	ld.global.u32 	%r123, [%rd11];
	setp.gt.s32 	%p5, %r121, %r123;
	min.s32 	%r124, %r121, %r123;
	add.s32 	%r125, %r248, 2;
	selp.b32 	%r126, %r125, %r122, %p5;
	mul.wide.u32 	%rd12, %r263, 4;
	add.s64 	%rd13, %rd7, %rd12;
	ld.global.u32 	%r127, [%rd13];
	setp.gt.s32 	%p6, %r124, %r127;
	min.s32 	%r128, %r124, %r127;
	add.s32 	%r129, %r248, 3;
	selp.b32 	%r130, %r129, %r126, %p6;
	mul.wide.u32 	%rd14, %r262, 4;
	add.s64 	%rd15, %rd7, %rd14;
	ld.global.u32 	%r131, [%rd15];
	setp.gt.s32 	%p7, %r128, %r131;
	min.s32 	%r132, %r128, %r131;
	add.s32 	%r133, %r248, 4;
	selp.b32 	%r134, %r133, %r130, %p7;
	mul.wide.u32 	%rd16, %r261, 4;
	add.s64 	%rd17, %rd7, %rd16;
	ld.global.u32 	%r135, [%rd17];
	setp.gt.s32 	%p8, %r132, %r135;
	min.s32 	%r136, %r132, %r135;
	add.s32 	%r137, %r248, 5;
	selp.b32 	%r138, %r137, %r134, %p8;
	mul.wide.u32 	%rd18, %r260, 4;
	add.s64 	%rd19, %rd7, %rd18;
	ld.global.u32 	%r139, [%rd19];
	setp.gt.s32 	%p9, %r136, %r139;
	min.s32 	%r140, %r136, %r139;
	add.s32 	%r141, %r248, 6;
	selp.b32 	%r142, %r141, %r138, %p9;
	mul.wide.u32 	%rd20, %r259, 4;
	add.s64 	%rd21, %rd7, %rd20;
	ld.global.u32 	%r143, [%rd21];
	setp.gt.s32 	%p10, %r140, %r143;
	min.s32 	%r144, %r140, %r143;
	add.s32 	%r145, %r248, 7;
	selp.b32 	%r146, %r145, %r142, %p10;
	mul.wide.u32 	%rd22, %r258, 4;
	add.s64 	%rd23, %rd7, %rd22;
	ld.global.u32 	%r147, [%rd23];
	setp.gt.s32 	%p11, %r144, %r147;
	min.s32 	%r148, %r144, %r147;
	add.s32 	%r149, %r248, 8;
	selp.b32 	%r150, %r149, %r146, %p11;
	mul.wide.u32 	%rd24, %r257, 4;
	add.s64 	%rd25, %rd7, %rd24;
	ld.global.u32 	%r151, [%rd25];
	setp.gt.s32 	%p12, %r148, %r151;
	min.s32 	%r152, %r148, %r151;
	add.s32 	%r153, %r248, 9;
	selp.b32 	%r154, %r153, %r150, %p12;
	mul.wide.u32 	%rd26, %r256, 4;
	add.s64 	%rd27, %rd7, %rd26;
	ld.global.u32 	%r155, [%rd27];
	setp.gt.s32 	%p13, %r152, %r155;
	min.s32 	%r156, %r152, %r155;
	add.s32 	%r157, %r248, 10;
	selp.b32 	%r158, %r157, %r154, %p13;
	mul.wide.u32 	%rd28, %r255, 4;
	add.s64 	%rd29, %rd7, %rd28;
	ld.global.u32 	%r159, [%rd29];
	setp.gt.s32 	%p14, %r156, %r159;
	min.s32 	%r160, %r156, %r159;
	add.s32 	%r161, %r248, 11;
	selp.b32 	%r162, %r161, %r158, %p14;
	mul.wide.u32 	%rd30, %r254, 4;
	add.s64 	%rd31, %rd7, %rd30;
	ld.global.u32 	%r163, [%rd31];
	setp.gt.s32 	%p15, %r160, %r163;
	min.s32 	%r164, %r160, %r163;
	add.s32 	%r165, %r248, 12;
	selp.b32 	%r166, %r165, %r162, %p15;
	mul.wide.u32 	%rd32, %r253, 4;
	add.s64 	%rd33, %rd7, %rd32;
	ld.global.u32 	%r167, [%rd33];
	setp.gt.s32 	%p16, %r164, %r167;
	min.s32 	%r168, %r164, %r167;
	add.s32 	%r169, %r248, 13;
	selp.b32 	%r170, %r169, %r166, %p16;
	mul.wide.u32 	%rd34, %r252, 4;
	add.s64 	%rd35, %rd7, %rd34;
	ld.global.u32 	%r171, [%rd35];
	setp.gt.s32 	%p17, %r168, %r171;
	min.s32 	%r172, %r168, %r171;
	add.s32 	%r173, %r248, 14;
	selp.b32 	%r174, %r173, %r170, %p17;
	mul.wide.u32 	%rd36, %r251, 4;
	add.s64 	%rd37, %rd7, %rd36;
	ld.global.u32 	%r175, [%rd37];
	setp.gt.s32 	%p18, %r172, %r175;
	min.s32 	%r176, %r172, %r175;
	add.s32 	%r177, %r248, 15;
	selp.b32 	%r178, %r177, %r174, %p18;
	mul.wide.u32 	%rd38, %r250, 4;
	add.s64 	%rd39, %rd7, %rd38;
	ld.global.u32 	%r179, [%rd39];
	setp.gt.s32 	%p19, %r176, %r179;
	min.s32 	%r277, %r176, %r179;
	add.s32 	%r248, %r248, 16;
	selp.b32 	%r288, %r248, %r178, %p19;
	add.s32 	%r274, %r274, %r6;
	add.s32 	%r264, %r264, %r6;
	add.s32 	%r263, %r263, %r6;
	add.s32 	%r262, %r262, %r6;
	add.s32 	%r261, %r261, %r6;
	add.s32 	%r260, %r260, %r6;
	add.s32 	%r259, %r259, %r6;
	add.s32 	%r258, %r258, %r6;
	add.s32 	%r257, %r257, %r6;
	add.s32 	%r256, %r256, %r6;
	add.s32 	%r255, %r255, %r6;
	add.s32 	%r254, %r254, %r6;
	add.s32 	%r253, %r253, %r6;
	add.s32 	%r252, %r252, %r6;
	add.s32 	%r251, %r251, %r6;
	add.s32 	%r250, %r250, %r6;
	add.s32 	%r249, %r249, %r6;
	and.b32  	%r180, %r5, -16;
	setp.ne.s32 	%p20, %r248, %r180;
	@%p20 bra 	$L__BB0_4;
	add.s32 	%r275, %r248, 1;
$L__BB0_6:
	and.b32  	%r69, %r5, 15;
	setp.eq.s32 	%p21, %r69, 0;
	@%p21 bra 	$L__BB0_15;
	ld.param.u64 	%rd70, [_Z28min_idx_each_colmajor_kernelPiS_ii_param_0];
	cvta.to.global.u64 	%rd2, %rd70;
	and.b32  	%r70, %r5, 7;
	setp.lt.u32 	%p22, %r69, 8;
	@%p22 bra 	$L__BB0_9;
	add.s32 	%r182, %r274, %r103;
	add.s32 	%r183, %r182, %r3;
	mul.wide.u32 	%rd40, %r183, 4;
	add.s64 	%rd41, %rd2, %rd40;
	ld.global.u32 	%r184, [%rd41];
	setp.gt.s32 	%p23, %r277, %r184;
	min.s32 	%r185, %r277, %r184;
	selp.b32 	%r186, %r275, %r288, %p23;
	add.s32 	%r187, %r275, 1;
	add.s32 	%r188, %r183, %r103;
	mul.wide.u32 	%rd42, %r188, 4;
	add.s64 	%rd43, %rd2, %rd42;
	ld.global.u32 	%r189, [%rd43];
	setp.gt.s32 	%p24, %r185, %r189;
	min.s32 	%r190, %r185, %r189;
	selp.b32 	%r191, %r187, %r186, %p24;
	add.s32 	%r192, %r275, 2;
	add.s32 	%r193, %r188, %r103;
	mul.wide.u32 	%rd44, %r193, 4;
	add.s64 	%rd45, %rd2, %rd44;
	ld.global.u32 	%r194, [%rd45];
	setp.gt.s32 	%p25, %r190, %r194;
	min.s32 	%r195, %r190, %r194;
	selp.b32 	%r196, %r192, %r191, %p25;
	add.s32 	%r197, %r275, 3;
	add.s32 	%r198, %r193, %r103;
	mul.wide.u32 	%rd46, %r198, 4;
	add.s64 	%rd47, %rd2, %rd46;
	ld.global.u32 	%r199, [%rd47];
	setp.gt.s32 	%p26, %r195, %r199;
	min.s32 	%r200, %r195, %r199;
	selp.b32 	%r201, %r197, %r196, %p26;
	add.s32 	%r202, %r275, 4;
	shl.b32 	%r203, %r103, 2;
	add.s32 	%r204, %r203, %r182;
	add.s32 	%r205, %r198, %r103;
	mul.wide.u32 	%rd48, %r205, 4;
	add.s64 	%rd49, %rd2, %rd48;
	ld.global.u32 	%r206, [%rd49];
	setp.gt.s32 	%p27, %r200, %r206;
	min.s32 	%r207, %r200, %r206;
	selp.b32 	%r208, %r202, %r201, %p27;
	add.s32 	%r209, %r275, 5;
	add.s32 	%r210, %r205, %r103;
	mul.wide.u32 	%rd50, %r210, 4;
	add.s64 	%rd51, %rd2, %rd50;
	ld.global.u32 	%r211, [%rd51];
	setp.gt.s32 	%p28, %r207, %r211;
	min.s32 	%r212, %r207, %r211;
	selp.b32 	%r213, %r209, %r208, %p28;
	add.s32 	%r214, %r275, 6;
	shl.b32 	%r215, %r103, 1;
	add.s32 	%r216, %r204, %r215;
	add.s32 	%r217, %r210, %r103;
	mul.wide.u32 	%rd52, %r217, 4;
	add.s64 	%rd53, %rd2, %rd52;
	ld.global.u32 	%r218, [%rd53];
	setp.gt.s32 	%p29, %r212, %r218;
	min.s32 	%r219, %r212, %r218;
	selp.b32 	%r220, %r214, %r213, %p29;
	add.s32 	%r221, %r275, 7;
	add.s32 	%r274, %r216, %r103;
	add.s32 	%r222, %r217, %r103;
	mul.wide.u32 	%rd54, %r222, 4;
	add.s64 	%rd55, %rd2, %rd54;
	ld.global.u32 	%r223, [%rd55];
	setp.gt.s32 	%p30, %r219, %r223;
	min.s32 	%r277, %r219, %r223;
	selp.b32 	%r288, %r221, %r220, %p30;
	add.s32 	%r275, %r275, 8;
$L__BB0_9:
	setp.eq.s32 	%p31, %r70, 0;
	@%p31 bra 	$L__BB0_15;
	and.b32  	%r80, %r5, 3;
	setp.lt.u32 	%p32, %r70, 4;
	@%p32 bra 	$L__BB0_12;
	add.s32 	%r225, %r274, %r103;
	add.s32 	%r226, %r225, %r3;
	mul.wide.u32 	%rd56, %r226, 4;
	add.s64 	%rd57, %rd2, %rd56;
	ld.global.u32 	%r227, [%rd57];
	setp.gt.s32 	%p33, %r277, %r227;
	min.s32 	%r228, %r277, %r227;
	selp.b32 	%r229, %r275, %r288, %p33;
	add.s32 	%r230, %r275, 1;
	add.s32 	%r231, %r226, %r103;
	mul.wide.u32 	%rd58, %r231, 4;
	add.s64 	%rd59, %rd2, %rd58;
	ld.global.u32 	%r232, [%rd59];
	setp.gt.s32 	%p34, %r228, %r232;
	min.s32 	%r233, %r228, %r232;
	selp.b32 	%r234, %r230, %r229, %p34;
	add.s32 	%r235, %r275, 2;
	shl.b32 	%r236, %r103, 1;
	add.s32 	%r237, %r225, %r236;
	add.s32 	%r238, %r231, %r103;
	mul.wide.u32 	%rd60, %r238, 4;
	add.s64 	%rd61, %rd2, %rd60;
	ld.global.u32 	%r239, [%rd61];
	setp.gt.s32 	%p35, %r233, %r239;
	min.s32 	%r240, %r233, %r239;
	selp.b32 	%r241, %r235, %r234, %p35;
	add.s32 	%r242, %r275, 3;
	add.s32 	%r274, %r237, %r103;
	add.s32 	%r243, %r238, %r103;
	mul.wide.u32 	%rd62, %r243, 4;
	add.s64 	%rd63, %rd2, %rd62;
	ld.global.u32 	%r244, [%rd63];
	setp.gt.s32 	%p36, %r240, %r244;
	min.s32 	%r277, %r240, %r244;
	selp.b32 	%r288, %r242, %r241, %p36;
	add.s32 	%r275, %r275, 4;
$L__BB0_12:
	setp.eq.s32 	%p37, %r80, 0;
	@%p37 bra 	$L__BB0_15;
	add.s32 	%r245, %r1, %r274;
	add.s32 	%r246, %r245, %r103;
	add.s32 	%r284, %r246, %r2;
	neg.s32 	%r283, %r80;
$L__BB0_14:
	.pragma "nounroll";
	mul.wide.u32 	%rd64, %r284, 4;
	add.s64 	%rd65, %rd2, %rd64;
	ld.global.u32 	%r247, [%rd65];
	setp.gt.s32 	%p38, %r277, %r247;
	min.s32 	%r277, %r277, %r247;
	selp.b32 	%r288, %r275, %r288, %p38;
	add.s32 	%r275, %r275, 1;
	add.s32 	%r284, %r284, %r103;
	add.s32 	%r283, %r283, 1;
	setp.ne.s32 	%p39, %r283, 0;
	@%p39 bra 	$L__BB0_14;
$L__BB0_15:
	ld.param.u64 	%rd71, [_Z28min_idx_each_colmajor_kernelPiS_ii_param_1];
	cvta.to.global.u64 	%rd66, %rd71;
	mul.wide.u32 	%rd67, %r3, 4;
	add.s64 	%rd68, %rd66, %rd67;
	st.global.u32 	[%rd68], %r288;
$L__BB0_16:
	ret;

}
	// .globl	_Z28min_idx_each_rowmajor_kernelPiS_ii
.visible .entry _Z28min_idx_each_rowmajor_kernelPiS_ii(
	.param .u64 .ptr .align 1 _Z28min_idx_each_rowmajor_kernelPiS_ii_param_0,
	.param .u64 .ptr .align 1 _Z28min_idx_each_rowmajor_kernelPiS_ii_param_1,
	.param .u32 _Z28min_idx_each_rowmajor_kernelPiS_ii_param_2,
	.param .u32 _Z28min_idx_each_rowmajor_kernelPiS_ii_param_3
)
{
	.reg .pred 	%p<40>;
	.reg .b32 	%r<219>;
	.reg .b64 	%rd<67>;

	ld.param.u64 	%rd3, [_Z28min_idx_each_rowmajor_kernelPiS_ii_param_0];
	ld.param.u64 	%rd2, [_Z28min_idx_each_rowmajor_kernelPiS_ii_param_1];
	ld.param.u32 	%r50, [_Z28min_idx_each_rowmajor_kernelPiS_ii_param_2];
	ld.param.u32 	%r49, [_Z28min_idx_each_rowmajor_kernelPiS_ii_param_3];
	cvta.to.global.u64 	%rd1, %rd3;
	mov.u32 	%r51, %tid.x;
	mov.u32 	%r52, %ctaid.x;
	mov.u32 	%r53, %ctaid.y;
	mov.u32 	%r54, %nctaid.x;
	mad.lo.s32 	%r55, %r53, %r54, %r52;
	shl.b32 	%r56, %r55, 7;
	add.s32 	%r1, %r56, %r51;
	mul.lo.s32 	%r2, %r49, %r1;
	setp.ge.u32 	%p1, %r1, %r50;
	@%p1 bra 	$L__BB1_16;
	setp.lt.s32 	%p2, %r49, 2;
	mov.b32 	%r218, 0;
	@%p2 bra 	$L__BB1_15;
	mul.wide.u32 	%rd4, %r2, 4;
	add.s64 	%rd5, %rd1, %rd4;
	ld.global.u32 	%r207, [%rd5];
	add.s32 	%r4, %r49, -1;
	add.s32 	%r61, %r49, -2;
	and.b32  	%r5, %r4, 15;
	setp.lt.u32 	%p3, %r61, 15;
	mov.b32 	%r208, 1;
	mov.b32 	%r218, 0;
	@%p3 bra 	$L__BB1_6;
	and.b32  	%r6, %r4, -16;
	mov.b32 	%r218, 0;
	mov.b32 	%r198, 8;
	mov.u32 	%r197, %r2;
$L__BB1_4:
	.pragma "nounroll";
	add.s32 	%r64, %r198, -7;
	add.s32 	%r65, %r197, 1;
	mul.wide.u32 	%rd6, %r65, 4;
	add.s64 	%rd7, %rd1, %rd6;
	ld.global.u32 	%r66, [%rd7];
	setp.gt.s32 	%p4, %r207, %r66;
	min.s32 	%r67, %r207, %r66;
	selp.b32 	%r68, %r64, %r218, %p4;
	add.s32 	%r69, %r197, 2;
	mul.wide.u32 	%rd8, %r69, 4;
	add.s64 	%rd9, %rd1, %rd8;
	ld.global.u32 	%r70, [%rd9];
	setp.gt.s32 	%p5, %r67, %r70;
	min.s32 	%r71, %r67, %r70;
	add.s32 	%r72, %r198, -6;
	selp.b32 	%r73, %r72, %r68, %p5;
	add.s32 	%r74, %r197, 3;
	mul.wide.u32 	%rd10, %r74, 4;
	add.s64 	%rd11, %rd1, %rd10;
	ld.global.u32 	%r75, [%rd11];
	setp.gt.s32 	%p6, %r71, %r75;
	min.s32 	%r76, %r71, %r75;
	add.s32 	%r77, %r198, -5;
	selp.b32 	%r78, %r77, %r73, %p6;
	add.s32 	%r79, %r197, 4;
	mul.wide.u32 	%rd12, %r79, 4;
	add.s64 	%rd13, %rd1, %rd12;
	ld.global.u32 	%r80, [%rd13];
	setp.gt.s32 	%p7, %r76, %r80;
	min.s32 	%r81, %r76, %r80;
	add.s32 	%r82, %r198, -4;
	selp.b32 	%r83, %r82, %r78, %p7;
	add.s32 	%r84, %r197, 5;
	mul.wide.u32 	%rd14, %r84, 4;
	add.s64 	%rd15, %rd1, %rd14;
	ld.global.u32 	%r85, [%rd15];
	setp.gt.s32 	%p8, %r81, %r85;
	min.s32 	%r86, %r81, %r85;
	add.s32 	%r87, %r198, -3;
	selp.b32 	%r88, %r87, %r83, %p8;
	add.s32 	%r89, %r197, 6;
	mul.wide.u32 	%rd16, %r89, 4;
	add.s64 	%rd17, %rd1, %rd16;
	ld.global.u32 	%r90, [%rd17];
	setp.gt.s32 	%p9, %r86, %r90;
	min.s32 	%r91, %r86, %r90;
	add.s32 	%r92, %r198, -2;
	selp.b32 	%r93, %r92, %r88, %p9;
	add.s32 	%r94, %r197, 7;
	mul.wide.u32 	%rd18, %r94, 4;
	add.s64 	%rd19, %rd1, %rd18;
	ld.global.u32 	%r95, [%rd19];
	setp.gt.s32 	%p10, %r91, %r95;
	min.s32 	%r96, %r91, %r95;
	add.s32 	%r97, %r198, -1;
	selp.b32 	%r98, %r97, %r93, %p10;
	add.s32 	%r99, %r197, 8;
	mul.wide.u32 	%rd20, %r99, 4;
	add.s64 	%rd21, %rd1, %rd20;
	ld.global.u32 	%r100, [%rd21];
	setp.gt.s32 	%p11, %r96, %r100;
	min.s32 	%r101, %r96, %r100;
	selp.b32 	%r102, %r198, %r98, %p11;
	add.s32 	%r103, %r197, 9;
	mul.wide.u32 	%rd22, %r103, 4;
	add.s64 	%rd23, %rd1, %rd22;
	ld.global.u32 	%r104, [%rd23];
	setp.gt.s32 	%p12, %r101, %r104;
	min.s32 	%r105, %r101, %r104;
	add.s32 	%r106, %r198, 1;
	selp.b32 	%r107, %r106, %r102, %p12;
	add.s32 	%r108, %r197, 10;
	mul.wide.u32 	%rd24, %r108, 4;
	add.s64 	%rd25, %rd1, %rd24;
	ld.global.u32 	%r109, [%rd25];
	setp.gt.s32 	%p13, %r105, %r109;
	min.s32 	%r110, %r105, %r109;
	add.s32 	%r111, %r198, 2;
	selp.b32 	%r112, %r111, %r107, %p13;
	add.s32 	%r113, %r197, 11;
	mul.wide.u32 	%rd26, %r113, 4;
	add.s64 	%rd27, %rd1, %rd26;
	ld.global.u32 	%r114, [%rd27];
	setp.gt.s32 	%p14, %r110, %r114;
	min.s32 	%r115, %r110, %r114;
	add.s32 	%r116, %r198, 3;
	selp.b32 	%r117, %r116, %r112, %p14;
	add.s32 	%r118, %r197, 12;
	mul.wide.u32 	%rd28, %r118, 4;
	add.s64 	%rd29, %rd1, %rd28;
	ld.global.u32 	%r119, [%rd29];
	setp.gt.s32 	%p15, %r115, %r119;
	min.s32 	%r120, %r115, %r119;
	add.s32 	%r121, %r198, 4;
	selp.b32 	%r122, %r121, %r117, %p15;
	add.s32 	%r123, %r197, 13;
	mul.wide.u32 	%rd30, %r123, 4;
	add.s64 	%rd31, %rd1, %rd30;
	ld.global.u32 	%r124, [%rd31];
	setp.gt.s32 	%p16, %r120, %r124;
	min.s32 	%r125, %r120, %r124;
	add.s32 	%r126, %r198, 5;
	selp.b32 	%r127, %r126, %r122, %p16;
	add.s32 	%r128, %r197, 14;
	mul.wide.u32 	%rd32, %r128, 4;
	add.s64 	%rd33, %rd1, %rd32;
	ld.global.u32 	%r129, [%rd33];
	setp.gt.s32 	%p17, %r125, %r129;
	min.s32 	%r130, %r125, %r129;
	add.s32 	%r131, %r198, 6;
	selp.b32 	%r132, %r131, %r127, %p17;
	add.s32 	%r133, %r197, 15;
	mul.wide.u32 	%rd34, %r133, 4;
	add.s64 	%rd35, %rd1, %rd34;
	ld.global.u32 	%r134, [%rd35];
	setp.gt.s32 	%p18, %r130, %r134;
	min.s32 	%r135, %r130, %r134;
	add.s32 	%r136, %r198, 7;
	selp.b32 	%r137, %r136, %r132, %p18;
	add.s32 	%r197, %r197, 16;
	mul.wide.u32 	%rd36, %r197, 4;
	add.s64 	%rd37, %rd1, %rd36;
	ld.global.u32 	%r138, [%rd37];
	setp.gt.s32 	%p19, %r135, %r138;
	min.s32 	%r207, %r135, %r138;
	add.s32 	%r139, %r198, 8;
	selp.b32 	%r218, %r139, %r137, %p19;
	add.s32 	%r198, %r198, 16;
	setp.ne.s32 	%p20, %r139, %r6;
	@%p20 bra 	$L__BB1_4;
	add.s32 	%r208, %r198, -7;
$L__BB1_6:
	setp.eq.s32 	%p21, %r5, 0;
	@%p21 bra 	$L__BB1_15;
	and.b32  	%r20, %r4, 7;
	setp.lt.u32 	%p22, %r5, 8;
	@%p22 bra 	$L__BB1_9;
	add.s32 	%r141, %r208, %r2;
	mul.wide.u32 	%rd38, %r141, 4;
	add.s64 	%rd39, %rd1, %rd38;
	ld.global.u32 	%r142, [%rd39];
	setp.gt.s32 	%p23, %r207, %r142;
	min.s32 	%r143, %r207, %r142;
	selp.b32 	%r144, %r208, %r218, %p23;
	add.s32 	%r145, %r208, 1;
	add.s32 	%r146, %r141, 1;
	mul.wide.u32 	%rd40, %r146, 4;
	add.s64 	%rd41, %rd1, %rd40;
	ld.global.u32 	%r147, [%rd41];
	setp.gt.s32 	%p24, %r143, %r147;
	min.s32 	%r148, %r143, %r147;
	selp.b32 	%r149, %r145, %r144, %p24;
	add.s32 	%r150, %r208, 2;
	add.s32 	%r151, %r141, 2;
	mul.wide.u32 	%rd42, %r151, 4;
	add.s64 	%rd43, %rd1, %rd42;
	ld.global.u32 	%r152, [%rd43];
	setp.gt.s32 	%p25, %r148, %r152;
	min.s32 	%r153, %r148, %r152;
	selp.b32 	%r154, %r150, %r149, %p25;
	add.s32 	%r155, %r208, 3;
	add.s32 	%r156, %r141, 3;
	mul.wide.u32 	%rd44, %r156, 4;
	add.s64 	%rd45, %rd1, %rd44;
	ld.global.u32 	%r157, [%rd45];
	setp.gt.s32 	%p26, %r153, %r157;
	min.s32 	%r158, %r153, %r157;
	selp.b32 	%r159, %r155, %r154, %p26;
	add.s32 	%r160, %r208, 4;
	add.s32 	%r161, %r141, 4;
	mul.wide.u32 	%rd46, %r161, 4;
	add.s64 	%rd47, %rd1, %rd46;
	ld.global.u32 	%r162, [%rd47];
	setp.gt.s32 	%p27, %r158, %r162;
	min.s32 	%r163, %r158, %r162;
	selp.b32 	%r164, %r160, %r159, %p27;
	add.s32 	%r165, %r208, 5;
	add.s32 	%r166, %r141, 5;
	mul.wide.u32 	%rd48, %r166, 4;
	add.s64 	%rd49, %rd1, %rd48;
	ld.global.u32 	%r167, [%rd49];
	setp.gt.s32 	%p28, %r163, %r167;
	min.s32 	%r168, %r163, %r167;
	selp.b32 	%r169, %r165, %r164, %p28;
	add.s32 	%r170, %r208, 6;
	add.s32 	%r171, %r141, 6;
	mul.wide.u32 	%rd50, %r171, 4;
	add.s64 	%rd51, %rd1, %rd50;
	ld.global.u32 	%r172, [%rd51];
	setp.gt.s32 	%p29, %r168, %r172;
	min.s32 	%r173, %r168, %r172;
	selp.b32 	%r174, %r170, %r169, %p29;
	add.s32 	%r175, %r208, 7;
	add.s32 	%r176, %r141, 7;
	mul.wide.u32 	%rd52, %r176, 4;
	add.s64 	%rd53, %rd1, %rd52;
	ld.global.u32 	%r177, [%rd53];
	setp.gt.s32 	%p30, %r173, %r177;
	min.s32 	%r207, %r173, %r177;
	selp.b32 	%r218, %r175, %r174, %p30;
	add.s32 	%r208, %r208, 8;
$L__BB1_9:
	setp.eq.s32 	%p31, %r20, 0;
	@%p31 bra 	$L__BB1_15;
	and.b32  	%r28, %r4, 3;
	setp.lt.u32 	%p32, %r20, 4;
	@%p32 bra 	$L__BB1_12;
	add.s32 	%r179, %r208, %r2;
	mul.wide.u32 	%rd54, %r179, 4;
	add.s64 	%rd55, %rd1, %rd54;
	ld.global.u32 	%r180, [%rd55];
	setp.gt.s32 	%p33, %r207, %r180;
	min.s32 	%r181, %r207, %r180;
	selp.b32 	%r182, %r208, %r218, %p33;
	add.s32 	%r183, %r208, 1;
	add.s32 	%r184, %r179, 1;
	mul.wide.u32 	%rd56, %r184, 4;
	add.s64 	%rd57, %rd1, %rd56;
	ld.global.u32 	%r185, [%rd57];
	setp.gt.s32 	%p34, %r181, %r185;
	min.s32 	%r186, %r181, %r185;
	selp.b32 	%r187, %r183, %r182, %p34;
	add.s32 	%r188, %r208, 2;
	add.s32 	%r189, %r179, 2;
	mul.wide.u32 	%rd58, %r189, 4;
	add.s64 	%rd59, %rd1, %rd58;
	ld.global.u32 	%r190, [%rd59];
	setp.gt.s32 	%p35, %r186, %r190;
	min.s32 	%r191, %r186, %r190;
	selp.b32 	%r192, %r188, %r187, %p35;
	add.s32 	%r193, %r208, 3;
	add.s32 	%r194, %r179, 3;
	mul.wide.u32 	%rd60, %r194, 4;
	add.s64 	%rd61, %rd1, %rd60;
	ld.global.u32 	%r195, [%rd61];
	setp.gt.s32 	%p36, %r191, %r195;
	min.s32 	%r207, %r191, %r195;
	selp.b32 	%r218, %r193, %r192, %p36;
	add.s32 	%r208, %r208, 4;
$L__BB1_12:
	setp.eq.s32 	%p37, %r28, 0;
	@%p37 bra 	$L__BB1_15;
	add.s32 	%r214, %r208, %r2;
	neg.s32 	%r213, %r28;
$L__BB1_14:
	.pragma "nounroll";
	mul.wide.u32 	%rd62, %r214, 4;
	add.s64 	%rd63, %rd1, %rd62;
	ld.global.u32 	%r196, [%rd63];
	setp.gt.s32 	%p38, %r207, %r196;
	min.s32 	%r207, %r207, %r196;
	selp.b32 	%r218, %r208, %r218, %p38;
	add.s32 	%r208, %r208, 1;
	add.s32 	%r214, %r214, 1;
	add.s32 	%r213, %r213, 1;
	setp.ne.s32 	%p39, %r213, 0;
	@%p39 bra 	$L__BB1_14;
$L__BB1_15:
	cvta.to.global.u64 	%rd64, %rd2;
	mul.wide.u32 	%rd65, %r1, 4;
	add.s64 	%rd66, %rd64, %rd65;
	st.global.u32 	[%rd66], %r218;
$L__BB1_16:
	ret;

}


// ===== COMPILED SASS (sm_100) =====

	.target	sm_100

	.elftype	@"ET_EXEC"


//--------------------- .note.nv.tkinfo           --------------------------
	.section	.note.nv.tkinfo,"",@"SHT_NOTE"
	.sectionflags	@"SHF_NOTE_NV_TKINFO"
	.tkinfo
        /*0018*/ 	.word	0x00000002
        /*0030*/ 	.string	""
        /*0030*/ 	.string	"ptxas"
        /*0030*/ 	.string	"Cuda compilation tools, release 13.0, V13.0.88"
        /*0030*/ 	.string	"Build cuda_13.0.r13.0/compiler.36424714_0"
        /*0030*/ 	.string	"-arch sm_100 -m 64 "



//--------------------- .note.nv.cuinfo           --------------------------
	.section	.note.nv.cuinfo,"",@"SHT_NOTE"
	.sectionflags	@"SHF_NOTE_NV_CUINFO"
        /*0018*/ 	.short	0x0002
        /*001a*/ 	.short	0x0064
        /*001c*/ 	.short	0x0082
	.zero		2


//--------------------- .nv.info                  --------------------------
	.section	.nv.info,"",@"SHT_CUDA_INFO"
	.align	4


	//----- nvinfo : EIATTR_REGCOUNT
	.align		4
        /*0000*/ 	.byte	0x04, 0x2f
        /*0002*/ 	.short	(.L_1 - .L_0)
	.align		4
.L_0:
        /*0004*/ 	.word	index@(_Z28min_idx_each_colmajor_kernelPiS_ii)
        /*0008*/ 	.word	0x00000028


	//----- nvinfo : EIATTR_FRAME_SIZE
	.align		4
.L_1:
        /*000c*/ 	.byte	0x04, 0x11
        /*000e*/ 	.short	(.L_3 - .L_2)
	.align		4
.L_2:
        /*0010*/ 	.word	index@(_Z28min_idx_each_colmajor_kernelPiS_ii)
        /*0014*/ 	.word	0x00000000


	//----- nvinfo : EIATTR_REGCOUNT
	.align		4
.L_3:
        /*0018*/ 	.byte	0x04, 0x2f
        /*001a*/ 	.short	(.L_5 - .L_4)
	.align		4
.L_4:
        /*001c*/ 	.word	index@(_Z28min_idx_each_rowmajor_kernelPiS_ii)
        /*0020*/ 	.word	0x00000020


	//----- nvinfo : EIATTR_FRAME_SIZE
	.align		4
.L_5:
        /*0024*/ 	.byte	0x04, 0x11
        /*0026*/ 	.short	(.L_7 - .L_6)
	.align		4
.L_6:
        /*0028*/ 	.word	index@(_Z28min_idx_each_rowmajor_kernelPiS_ii)
        /*002c*/ 	.word	0x00000000


	//----- nvinfo : EIATTR_MIN_STACK_SIZE
	.align		4
.L_7:
        /*0030*/ 	.byte	0x04, 0x12
        /*0032*/ 	.short	(.L_9 - .L_8)
	.align		4
.L_8:
        /*0034*/ 	.word	index@(_Z28min_idx_each_rowmajor_kernelPiS_ii)
        /*0038*/ 	.word	0x00000000


	//----- nvinfo : EIATTR_MIN_STACK_SIZE
	.align		4
.L_9:
        /*003c*/ 	.byte	0x04, 0x12
        /*003e*/ 	.short	(.L_11 - .L_10)
	.align		4
.L_10:
        /*0040*/ 	.word	index@(_Z28min_idx_each_colmajor_kernelPiS_ii)
        /*0044*/ 	.word	0x00000000
.L_11:


//--------------------- .nv.compat                --------------------------
	.section	.nv.compat,"",@"SHT_CUDA_COMPAT_INFO"
	.align	4
        /*0000*/ 	.byte	0x02, 0x09, 0x00, 0x00, 0x02, 0x02, 0x01, 0x00, 0x02, 0x05, 0x05, 0x00, 0x03, 0x07, 0x01, 0x01
        /*0010*/ 	.byte	0x02, 0x03, 0x00, 0x00, 0x02, 0x06, 0x01, 0x00, 0x04, 0x0b, 0x08, 0x00, 0x09, 0x00, 0x00, 0x00
        /*0020*/ 	.byte	0x00, 0x00, 0x00, 0x00


//--------------------- .nv.info._Z28min_idx_each_rowmajor_kernelPiS_ii --------------------------
	.section	.nv.info._Z28min_idx_each_rowmajor_kernelPiS_ii,"",@"SHT_CUDA_INFO"
	.sectionflags	@""
	.align	4


	//----- nvinfo : EIATTR_CUDA_API_VERSION
	.align		4
        /*0000*/ 	.byte	0x04, 0x37
        /*0002*/ 	.short	(.L_13 - .L_12)
.L_12:
        /*0004*/ 	.word	0x00000082


	//----- nvinfo : EIATTR_KPARAM_INFO
	.align		4
.L_13:
        /*0008*/ 	.byte	0x04, 0x17
        /*000a*/ 	.short	(.L_15 - .L_14)
.L_14:
        /*000c*/ 	.word	0x00000000
        /*0010*/ 	.short	0x0003
        /*0012*/ 	.short	0x0014
        /*0014*/ 	.byte	0x00, 0xf0, 0x11, 0x00


	//----- nvinfo : EIATTR_KPARAM_INFO
	.align		4
.L_15:
        /*0018*/ 	.byte	0x04, 0x17
        /*001a*/ 	.short	(.L_17 - .L_16)
.L_16:
        /*001c*/ 	.word	0x00000000
        /*0020*/ 	.short	0x0002
        /*0022*/ 	.short	0x0010
        /*0024*/ 	.byte	0x00, 0xf0, 0x11, 0x00


	//----- nvinfo : EIATTR_KPARAM_INFO
	.align		4
.L_17:
        /*0028*/ 	.byte	0x04, 0x17
        /*002a*/ 	.short	(.L_19 - .L_18)
.L_18:
        /*002c*/ 	.word	0x00000000
        /*0030*/ 	.short	0x0001
        /*0032*/ 	.short	0x0008
        /*0034*/ 	.byte	0x00, 0xf5, 0x21, 0x00


	//----- nvinfo : EIATTR_KPARAM_INFO
	.align		4
.L_19:
        /*0038*/ 	.byte	0x04, 0x17
        /*003a*/ 	.short	(.L_21 - .L_20)
.L_20:
        /*003c*/ 	.word	0x00000000
        /*0040*/ 	.short	0x0000
        /*0042*/ 	.short	0x0000
        /*0044*/ 	.byte	0x00, 0xf5, 0x21, 0x00


	//----- nvinfo : EIATTR_SPARSE_MMA_MASK
	.align		4
.L_21:
        /*0048*/ 	.byte	0x03, 0x50
        /*004a*/ 	.short	0x0000


	//----- nvinfo : EIATTR_MAXREG_COUNT
	.align		4
        /*004c*/ 	.byte	0x03, 0x1b
        /*004e*/ 	.short	0x00ff


	//----- nvinfo : EIATTR_MERCURY_ISA_VERSION
	.align		4
        /*0050*/ 	.byte	0x03, 0x5f
        /*0052*/ 	.short	0x0101


	//----- nvinfo : EIATTR_VRC_CTA_INIT_COUNT
	.align		4
        /*0054*/ 	.byte	0x02, 0x4a
	.zero		1
	.zero		1


	//----- nvinfo : EIATTR_EXIT_INSTR_OFFSETS
	.align		4
        /*0058*/ 	.byte	0x04, 0x1c
        /*005a*/ 	.short	(.L_23 - .L_22)


	//   ....[0]....
.L_22:
        /*005c*/ 	.word	0x00000090


	//   ....[1]....
        /*0060*/ 	.word	0x00000e70


	//----- nvinfo : EIATTR_CBANK_PARAM_SIZE
	.align		4
.L_23:
        /*0064*/ 	.byte	0x03, 0x19
        /*0066*/ 	.short	0x0018


	//----- nvinfo : EIATTR_PARAM_CBANK
	.align		4
        /*0068*/ 	.byte	0x04, 0x0a
        /*006a*/ 	.short	(.L_25 - .L_24)
	.align		4
.L_24:
        /*006c*/ 	.word	index@(.nv.constant0._Z28min_idx_each_rowmajor_kernelPiS_ii)
        /*0070*/ 	.short	0x0380
        /*0072*/ 	.short	0x0018


	//----- nvinfo : EIATTR_SW_WAR
	.align		4
.L_25:
        /*0074*/ 	.byte	0x04, 0x36
        /*0076*/ 	.short	(.L_27 - .L_26)
.L_26:
        /*0078*/ 	.word	0x00000008
.L_27:


//--------------------- .nv.info._Z28min_idx_each_colmajor_kernelPiS_ii --------------------------
	.section	.nv.info._Z28min_idx_each_colmajor_kernelPiS_ii,"",@"SHT_CUDA_INFO"
	.sectionflags	@""
	.align	4


	//----- nvinfo : EIATTR_CUDA_API_VERSION
	.align		4
        /*0000*/ 	.byte	0x04, 0x37
        /*0002*/ 	.short	(.L_29 - .L_28)
.L_28:
        /*0004*/ 	.word	0x00000082


	//----- nvinfo : EIATTR_KPARAM_INFO
	.align		4
.L_29:
        /*0008*/ 	.byte	0x04, 0x17
        /*000a*/ 	.short	(.L_31 - .L_30)
.L_30:
        /*000c*/ 	.word	0x00000000
        /*0010*/ 	.short	0x0003
        /*0012*/ 	.short	0x0014
        /*0014*/ 	.byte	0x00, 0xf0, 0x11, 0x00


	//----- nvinfo : EIATTR_KPARAM_INFO
	.align		4
.L_31:
        /*0018*/ 	.byte	0x04, 0x17
        /*001a*/ 	.short	(.L_33 - .L_32)
.L_32:
        /*001c*/ 	.word	0x00000000
        /*0020*/ 	.short	0x0002
        /*0022*/ 	.short	0x0010
        /*0024*/ 	.byte	0x00, 0xf0, 0x11, 0x00


	//----- nvinfo : EIATTR_KPARAM_INFO
	.align		4
.L_33:
        /*0028*/ 	.byte	0x04, 0x17
        /*002a*/ 	.short	(.L_35 - .L_34)
.L_34:
        /*002c*/ 	.word	0x00000000
        /*0030*/ 	.short	0x0001
        /*0032*/ 	.short	0x0008
        /*0034*/ 	.byte	0x00, 0xf5, 0x21, 0x00


	//----- nvinfo : EIATTR_KPARAM_INFO
	.align		4
.L_35:
        /*0038*/ 	.byte	0x04, 0x17
        /*003a*/ 	.short	(.L_37 - .L_36)
.L_36:
        /*003c*/ 	.word	0x00000000
        /*0040*/ 	.short	0x0000
        /*0042*/ 	.short	0x0000
        /*0044*/ 	.byte	0x00, 0xf5, 0x21, 0x00


	//----- nvinfo : EIATTR_SPARSE_MMA_MASK
	.align		4
.L_37:
        /*0048*/ 	.byte	0x03, 0x50
        /*004a*/ 	.short	0x0000


	//----- nvinfo : EIATTR_MAXREG_COUNT
	.align		4
        /*004c*/ 	.byte	0x03, 0x1b
        /*004e*/ 	.short	0x00ff


	//----- nvinfo : EIATTR_MERCURY_ISA_VERSION
	.align		4
        /*0050*/ 	.byte	0x03, 0x5f
        /*0052*/ 	.short	0x0101


	//----- nvinfo : EIATTR_VRC_CTA_INIT_COUNT
	.align		4
        /*0054*/ 	.byte	0x02, 0x4a
	.zero		1
	.zero		1


	//----- nvinfo : EIATTR_EXIT_INSTR_OFFSETS
	.align		4
        /*0058*/ 	.byte	0x04, 0x1c
        /*005a*/ 	.short	(.L_39 - .L_38)


	//   ....[0]....
.L_38:
        /*005c*/ 	.word	0x00000090


	//   ....[1]....
        /*0060*/ 	.word	0x00000ff0


	//----- nvinfo : EIATTR_CBANK_PARAM_SIZE
	.align		4
.L_39:
        /*0064*/ 	.byte	0x03, 0x19
        /*0066*/ 	.short	0x0018


	//----- nvinfo : EIATTR_PARAM_CBANK
	.align		4
        /*0068*/ 	.byte	0x04, 0x0a
        /*006a*/ 	.short	(.L_41 - .L_40)
	.align		4
.L_40:
        /*006c*/ 	.word	index@(.nv.constant0._Z28min_idx_each_colmajor_kernelPiS_ii)
        /*0070*/ 	.short	0x0380
        /*0072*/ 	.short	0x0018


	//----- nvinfo : EIATTR_SW_WAR
	.align		4
.L_41:
        /*0074*/ 	.byte	0x04, 0x36
        /*0076*/ 	.short	(.L_43 - .L_42)
.L_42:
        /*0078*/ 	.word	0x00000008
.L_43:


//--------------------- .nv.callgraph             --------------------------
	.section	.nv.callgraph,"",@"SHT_CUDA_CALLGRAPH"
	.align	4
	.sectionentsize	8
	.align		4
        /*0000*/ 	.word	0x00000000
	.align		4
        /*0004*/ 	.word	0xffffffff
	.align		4
        /*0008*/ 	.word	0x00000000
	.align		4
        /*000c*/ 	.word	0xfffffffe
	.align		4
        /*0010*/ 	.word	0x00000000
	.align		4
        /*0014*/ 	.word	0xfffffffd
	.align		4
        /*0018*/ 	.word	0x00000000
	.align		4
        /*001c*/ 	.word	0xfffffffc


//--------------------- .text._Z28min_idx_each_rowmajor_kernelPiS_ii --------------------------
	.section	.text._Z28min_idx_each_rowmajor_kernelPiS_ii,"ax",@progbits
	.align	128
        .global         _Z28min_idx_each_rowmajor_kernelPiS_ii
        .type           _Z28min_idx_each_rowmajor_kernelPiS_ii,@function
        .size           _Z28min_idx_each_rowmajor_kernelPiS_ii,(.L_x_14 - _Z28min_idx_each_rowmajor_kernelPiS_ii)
        .other          _Z28min_idx_each_rowmajor_kernelPiS_ii,@"STO_CUDA_ENTRY STV_DEFAULT"
_Z28min_idx_each_rowmajor_kernelPiS_ii:
.text._Z28min_idx_each_rowmajor_kernelPiS_ii:
[----:B------:R-:W-:Y:S01]  /*0000*/  LDC R1, c[0x0][0x37c] ;  /* 0x0000df00ff017b82 */ /* 0x000fe20000000800 */
[----:B------:R-:W0:Y:S07]  /*0010*/  S2R R0, SR_CTAID.Y ;  /* 0x0000000000007919 */ /* 0x000e2e0000002600 */
[----:B------:R-:W0:Y:S01]  /*0020*/  S2UR UR4, SR_CTAID.X ;  /* 0x00000000000479c3 */ /* 0x000e220000002500 */
[----:B------:R-:W1:Y:S01]  /*0030*/  LDCU.64 UR6, c[0x0][0x390] ;  /* 0x00007200ff0677ac */ /* 0x000e620008000a00 */
[----:B------:R-:W2:Y:S06]  /*0040*/  S2R R3, SR_TID.X ;  /* 0x0000000000037919 */ /* 0x000eac0000002100 */
[----:B------:R-:W0:Y:S02]  /*0050*/  LDC R5, c[0x0][0x370] ;  /* 0x0000dc00ff057b82 */ /* 0x000e240000000800 */
[----:B0-----:R-:W-:-:S04]  /*0060*/  IMAD R0, R0, R5, UR4 ;  /* 0x0000000400007e24 */ /* 0x001fc8000f8e0205 */
[----:B--2---:R-:W-:-:S05]  /*0070*/  IMAD R0, R0, 0x80, R3 ;  /* 0x0000008000007824 */ /* 0x004fca00078e0203 */
[----:B-1----:R-:W-:-:S13]  /*0080*/  ISETP.GE.U32.AND P0, PT, R0, UR6, PT ;  /* 0x0000000600007c0c */ /* 0x002fda000bf06070 */
[----:B------:R-:W-:Y:S05]  /*0090*/  @P0 EXIT ;  /* 0x000000000000094d */ /* 0x000fea0003800000 */
[----:B------:R-:W-:Y:S01]  /*00a0*/  UISETP.GE.AND UP0, UPT, UR7, 0x2, UPT ;  /* 0x000000020700788c */ /* 0x000fe2000bf06270 */
[----:B------:R-:W-:Y:S01]  /*00b0*/  IMAD.MOV.U32 R25, RZ, RZ, RZ ;  /* 0x000000ffff197224 */ /* 0x000fe200078e00ff */
[----:B------:R-:W0:Y:S07]  /*00c0*/  LDCU.64 UR8, c[0x0][0x358] ;  /* 0x00006b00ff0877ac */ /* 0x000e2e0008000a00 */
[----:B------:R-:W-:Y:S05]  /*00d0*/  BRA.U !UP0, `(.L_x_0) ;  /* 0x0000000d08587547 */ /* 0x000fea000b800000 */
[----:B------:R-:W1:Y:S01]  /*00e0*/  LDC.64 R12, c[0x0][0x380] ;  /* 0x0000e000ff0c7b82 */ /* 0x000e620000000a00 */
[----:B------:R-:W-:-:S04]  /*00f0*/  IMAD R3, R0, UR7, RZ ;  /* 0x0000000700037c24 */ /* 0x000fc8000f8e02ff */
[----:B-1----:R-:W-:-:S05]  /*0100*/  IMAD.WIDE.U32 R4, R3, 0x4, R12 ;  /* 0x0000000403047825 */ /* 0x002fca00078e000c */
[----:B0-----:R0:W5:Y:S01]  /*0110*/  LDG.E R7, desc[UR8][R4.64] ;  /* 0x0000000804077981 */ /* 0x001162000c1e1900 */
[----:B------:R-:W-:Y:S01]  /*0120*/  UIADD3 UR5, UPT, UPT, UR7, -0x2, URZ ;  /* 0xfffffffe07057890 */ /* 0x000fe2000fffe0ff */
[----:B------:R-:W-:Y:S01]  /*0130*/  HFMA2 R25, -RZ, RZ, 0, 0 ;  /* 0x00000000ff197431 */ /* 0x000fe200000001ff */
[----:B------:R-:W-:Y:S01]  /*0140*/  UIADD3 UR4, UPT, UPT, UR7, -0x1, URZ ;  /* 0xffffffff07047890 */ /* 0x000fe2000fffe0ff */
[----:B------:R-:W-:Y:S01]  /*0150*/  IMAD.MOV.U32 R2, RZ, RZ, 0x1 ;  /* 0x00000001ff027424 */ /* 0x000fe200078e00ff */
[----:B------:R-:W-:Y:S02]  /*0160*/  UISETP.GE.U32.AND UP0, UPT, UR5, 0xf, UPT ;  /* 0x0000000f0500788c */ /* 0x000fe4000bf06070 */
[----:B------:R-:W-:-:S07]  /*0170*/  ULOP3.LUT UR6, UR4, 0xf, URZ, 0xc0, !UPT ;  /* 0x0000000f04067892 */ /* 0x000fce000f8ec0ff */
[----:B0-----:R-:W-:Y:S05]  /*0180*/  BRA.U !UP0, `(.L_x_1) ;  /* 0x0000000508a47547 */ /* 0x001fea000b800000 */
[----:B------:R-:W-:Y:S01]  /*0190*/  IMAD.MOV.U32 R25, RZ, RZ, RZ ;  /* 0x000000ffff197224 */ /* 0x000fe200078e00ff */
[----:B------:R-:W-:Y:S01]  /*01a0*/  ULOP3.LUT UR5, UR4, 0xfffffff0, URZ, 0xc0, !UPT ;  /* 0xfffffff004057892 */ /* 0x000fe2000f8ec0ff */
[----:B------:R-:W-:Y:S02]  /*01b0*/  IMAD.MOV.U32 R2, RZ, RZ, 0x8 ;  /* 0x00000008ff027424 */ /* 0x000fe400078e00ff */
[----:B------:R-:W-:-:S09]  /*01c0*/  IMAD.MOV.U32 R5, RZ, RZ, R3 ;  /* 0x000000ffff057224 */ /* 0x000fd200078e0003 */
.L_x_2:
[C---:B------:R-:W-:Y:S01]  /*01d0*/  IADD3 R11, PT, PT, R5.reuse, 0x1, RZ ;  /* 0x00000001050b7810 */ /* 0x040fe20007ffe0ff */
[C---:B------:R-:W-:Y:S02]  /*01e0*/  VIADD R27, R5.reuse, 0x2 ;  /* 0x00000002051b7836 */ /* 0x040fe40000000000 */
[----:B------:R-:W-:Y:S02]  /*01f0*/  VIADD R17, R5, 0x3 ;  /* 0x0000000305117836 */ /* 0x000fe40000000000 */
[----:B------:R-:W-:-:S04]  /*0200*/  IMAD.WIDE.U32 R10, R11, 0x4, R12 ;  /* 0x000000040b0a7825 */ /* 0x000fc800078e000c */
[--C-:B------:R-:W-:Y:S01]  /*0210*/  IMAD.WIDE.U32 R26, R27, 0x4, R12.reuse ;  /* 0x000000041b1a7825 */ /* 0x100fe200078e000c */
[----:B------:R-:W2:Y:S03]  /*0220*/  LDG.E R4, desc[UR8][R10.64] ;  /* 0x000000080a047981 */ /* 0x000ea6000c1e1900 */
[----:B------:R-:W-:Y:S02]  /*0230*/  VIADD R9, R5, 0x4 ;  /* 0x0000000405097836 */ /* 0x000fe40000000000 */
[--C-:B------:R-:W-:Y:S01]  /*0240*/  IMAD.WIDE.U32 R16, R17, 0x4, R12.reuse ;  /* 0x0000000411107825 */ /* 0x100fe200078e000c */
[----:B------:R0:W3:Y:S01]  /*0250*/  LDG.E R26, desc[UR8][R26.64] ;  /* 0x000000081a1a7981 */ /* 0x0000e2000c1e1900 */
[----:B------:R-:W-:Y:S02]  /*0260*/  IADD3 R21, PT, PT, R5, 0x5, RZ ;  /* 0x0000000505157810 */ /* 0x000fe40007ffe0ff */
[--C-:B------:R-:W-:Y:S01]  /*0270*/  IMAD.WIDE.U32 R8, R9, 0x4, R12.reuse ;  /* 0x0000000409087825 */ /* 0x100fe200078e000c */
[----:B------:R1:W4:Y:S03]  /*0280*/  LDG.E R6, desc[UR8][R16.64] ;  /* 0x0000000810067981 */ /* 0x000326000c1e1900 */
[----:B------:R-:W-:Y:S01]  /*0290*/  VIADD R19, R5, 0x6 ;  /* 0x0000000605137836 */ /* 0x000fe20000000000 */
[----:B------:R1:W4:Y:S01]  /*02a0*/  LDG.E R24, desc[UR8][R8.64] ;  /* 0x0000000808187981 */ /* 0x000322000c1e1900 */
[----:B------:R-:W-:-:S04]  /*02b0*/  IMAD.WIDE.U32 R20, R21, 0x4, R12 ;  /* 0x0000000415147825 */ /* 0x000fc800078e000c */
[----:B------:R-:W-:Y:S01]  /*02c0*/  VIADD R15, R5, 0x7 ;  /* 0x00000007050f7836 */ /* 0x000fe20000000000 */
[----:B------:R1:W4:Y:S01]  /*02d0*/  LDG.E R23, desc[UR8][R20.64] ;  /* 0x0000000814177981 */ /* 0x000322000c1e1900 */
[----:B------:R-:W-:Y:S01]  /*02e0*/  IMAD.WIDE.U32 R18, R19, 0x4, R12 ;  /* 0x0000000413127825 */ /* 0x000fe200078e000c */
[----:B0-----:R-:W-:-:S03]  /*02f0*/  IADD3 R27, PT, PT, R5, 0x9, RZ ;  /* 0x00000009051b7810 */ /* 0x001fc60007ffe0ff */
[----:B------:R-:W-:Y:S01]  /*0300*/  VIADD R11, R5, 0x8 ;  /* 0x00000008050b7836 */ /* 0x000fe20000000000 */
[----:B------:R0:W4:Y:S01]  /*0310*/  LDG.E R22, desc[UR8][R18.64] ;  /* 0x0000000812167981 */ /* 0x000122000c1e1900 */
[----:B------:R-:W-:-:S04]  /*0320*/  IMAD.WIDE.U32 R14, R15, 0x4, R12 ;  /* 0x000000040f0e7825 */ /* 0x000fc800078e000c */
[--C-:B-1----:R-:W-:Y:S01]  /*0330*/  IMAD.WIDE.U32 R16, R11, 0x4, R12.reuse ;  /* 0x000000040b107825 */ /* 0x102fe200078e000c */
[----:B------:R1:W4:Y:S03]  /*0340*/  LDG.E R10, desc[UR8][R14.64] ;  /* 0x000000080e0a7981 */ /* 0x000326000c1e1900 */
[--C-:B------:R-:W-:Y:S01]  /*0350*/  IMAD.WIDE.U32 R8, R27, 0x4, R12.reuse ;  /* 0x000000041b087825 */ /* 0x100fe200078e000c */
[----:B------:R1:W4:Y:S03]  /*0360*/  LDG.E R11, desc[UR8][R16.64] ;  /* 0x00000008100b7981 */ /* 0x000326000c1e1900 */
[C---:B------:R-:W-:Y:S02]  /*0370*/  VIADD R29, R5.reuse, 0xa ;  /* 0x0000000a051d7836 */ /* 0x040fe40000000000 */
[----:B------:R-:W-:Y:S01]  /*0380*/  VIADD R27, R5, 0xb ;  /* 0x0000000b051b7836 */ /* 0x000fe20000000000 */
[----:B------:R-:W4:Y:S01]  /*0390*/  LDG.E R9, desc[UR8][R8.64] ;  /* 0x0000000808097981 */ /* 0x000f22000c1e1900 */
[----:B------:R-:W-:Y:S01]  /*03a0*/  IMAD.WIDE.U32 R28, R29, 0x4, R12 ;  /* 0x000000041d1c7825 */ /* 0x000fe200078e000c */
[----:B------:R-:W-:-:S03]  /*03b0*/  IADD3 R20, PT, PT, R5, 0xd, RZ ;  /* 0x0000000d05147810 */ /* 0x000fc60007ffe0ff */
[----:B------:R-:W-:Y:S02]  /*03c0*/  VIADD R21, R5, 0xc ;  /* 0x0000000c05157836 */ /* 0x000fe40000000000 */
[--C-:B0-----:R-:W-:Y:S01]  /*03d0*/  IMAD.WIDE.U32 R18, R27, 0x4, R12.reuse ;  /* 0x000000041b127825 */ /* 0x101fe200078e000c */
[----:B------:R0:W4:Y:S03]  /*03e0*/  LDG.E R8, desc[UR8][R28.64] ;  /* 0x000000081c087981 */ /* 0x000126000c1e1900 */
[----:B-1----:R-:W-:Y:S01]  /*03f0*/  IMAD.WIDE.U32 R14, R21, 0x4, R12 ;  /* 0x00000004150e7825 */ /* 0x002fe200078e000c */
[----:B------:R1:W4:Y:S03]  /*0400*/  LDG.E R27, desc[UR8][R18.64] ;  /* 0x00000008121b7981 */ /* 0x000326000c1e1900 */
[----:B------:R-:W-:-:S02]  /*0410*/  VIADD R21, R5, 0xe ;  /* 0x0000000e05157836 */ /* 0x000fc40000000000 */
[--C-:B------:R-:W-:Y:S01]  /*0420*/  IMAD.WIDE.U32 R16, R20, 0x4, R12.reuse ;  /* 0x0000000414107825 */ /* 0x100fe200078e000c */
[----:B------:R3:W4:Y:S03]  /*0430*/  LDG.E R14, desc[UR8][R14.64] ;  /* 0x000000080e0e7981 */ /* 0x000726000c1e1900 */
[--C-:B------:R-:W-:Y:S02]  /*0440*/  IMAD.WIDE.U32 R20, R21, 0x4, R12.reuse ;  /* 0x0000000415147825 */ /* 0x100fe400078e000c */
[----:B------:R-:W4:Y:S02]  /*0450*/  LDG.E R16, desc[UR8][R16.64] ;  /* 0x0000000810107981 */ /* 0x000f24000c1e1900 */
[----:B0-----:R-:W-:Y:S02]  /*0460*/  VIADD R29, R5, 0xf ;  /* 0x0000000f051d7836 */ /* 0x001fe40000000000 */
[----:B------:R-:W4:Y:S02]  /*0470*/  LDG.E R20, desc[UR8][R20.64] ;  /* 0x0000000814147981 */ /* 0x000f24000c1e1900 */
[----:B------:R-:W-:-:S06]  /*0480*/  IMAD.WIDE.U32 R28, R29, 0x4, R12 ;  /* 0x000000041d1c7825 */ /* 0x000fcc00078e000c */
[----:B------:R-:W4:Y:S01]  /*0490*/  LDG.E R28, desc[UR8][R28.64] ;  /* 0x000000081c1c7981 */ /* 0x000f22000c1e1900 */
[----:B------:R-:W-:-:S04]  /*04a0*/  VIADD R5, R5, 0x10 ;  /* 0x0000001005057836 */ /* 0x000fc80000000000 */
[----:B-1----:R-:W-:-:S06]  /*04b0*/  IMAD.WIDE.U32 R18, R5, 0x4, R12 ;  /* 0x0000000405127825 */ /* 0x002fcc00078e000c */
[----:B------:R-:W4:Y:S01]  /*04c0*/  LDG.E R18, desc[UR8][R18.64] ;  /* 0x0000000812127981 */ /* 0x000f22000c1e1900 */
[----:B--2--5:R-:W-:Y:S02]  /*04d0*/  ISETP.GT.AND P2, PT, R7, R4, PT ;  /* 0x000000040700720c */ /* 0x024fe40003f44270 */
[----:B------:R-:W-:-:S04]  /*04e0*/  VIMNMX R7, PT, PT, R4, R7, PT ;  /* 0x0000000704077248 */ /* 0x000fc80003fe0100 */
[CC--:B---3--:R-:W-:Y:S02]  /*04f0*/  VIMNMX R15, PT, PT, R7.reuse, R26.reuse, PT ;  /* 0x0000001a070f7248 */ /* 0x0c8fe40003fe0100 */
[----:B------:R-:W-:Y:S02]  /*0500*/  ISETP.GT.AND P1, PT, R7, R26, PT ;  /* 0x0000001a0700720c */ /* 0x000fe40003f24270 */
[CC--:B----4-:R-:W-:Y:S02]  /*0510*/  VIMNMX R7, PT, PT, R15.reuse, R6.reuse, PT ;  /* 0x000000060f077248 */ /* 0x0d0fe40003fe0100 */
[----:B------:R-:W-:Y:S02]  /*0520*/  ISETP.GT.AND P3, PT, R15, R6, PT ;  /* 0x000000060f00720c */ /* 0x000fe40003f64270 */
[CC--:B------:R-:W-:Y:S02]  /*0530*/  VIMNMX R4, PT, PT, R7.reuse, R24.reuse, PT ;  /* 0x0000001807047248 */ /* 0x0c0fe40003fe0100 */
[----:B------:R-:W-:-:S02]  /*0540*/  ISETP.GT.AND P0, PT, R7, R24, PT ;  /* 0x000000180700720c */ /* 0x000fc40003f04270 */
[-C--:B------:R-:W-:Y:S02]  /*0550*/  VIMNMX R7, PT, PT, R4, R23.reuse, PT ;  /* 0x0000001704077248 */ /* 0x080fe40003fe0100 */
[----:B------:R-:W-:Y:S02]  /*0560*/  @P2 IADD3 R25, PT, PT, R2, -0x7, RZ ;  /* 0xfffffff902192810 */ /* 0x000fe40007ffe0ff */
[----:B------:R-:W-:Y:S02]  /*0570*/  ISETP.GT.AND P2, PT, R4, R23, PT ;  /* 0x000000170400720c */ /* 0x000fe40003f44270 */
[CC--:B------:R-:W-:Y:S01]  /*0580*/  VIMNMX R15, PT, PT, R7.reuse, R22.reuse, PT ;  /* 0x00000016070f7248 */ /* 0x0c0fe20003fe0100 */
[C---:B------:R-:W-:Y:S01]  /*0590*/  @P1 VIADD R25, R2.reuse, 0xfffffffa ;  /* 0xfffffffa02191836 */ /* 0x040fe20000000000 */
[----:B------:R-:W-:Y:S01]  /*05a0*/  ISETP.GT.AND P1, PT, R7, R22, PT ;  /* 0x000000160700720c */ /* 0x000fe20003f24270 */
[----:B------:R-:W-:Y:S01]  /*05b0*/  @P3 VIADD R25, R2, 0xfffffffb ;  /* 0xfffffffb02193836 */ /* 0x000fe20000000000 */
[----:B------:R-:W-:-:S02]  /*05c0*/  VIMNMX R4, PT, PT, R15, R10, PT ;  /* 0x0000000a0f047248 */ /* 0x000fc40003fe0100 */
[----:B------:R-:W-:Y:S02]  /*05d0*/  ISETP.GT.AND P3, PT, R15, R10, PT ;  /* 0x0000000a0f00720c */ /* 0x000fe40003f64270 */
[----:B------:R-:W-:Y:S01]  /*05e0*/  VIMNMX R6, PT, PT, R4, R11, PT ;  /* 0x0000000b04067248 */ /* 0x000fe20003fe0100 */
[C---:B------:R-:W-:Y:S02]  /*05f0*/  @P0 VIADD R25, R2.reuse, 0xfffffffc ;  /* 0xfffffffc02190836 */ /* 0x040fe40000000000 */
[----:B------:R-:W-:Y:S02]  /*0600*/  @P2 IADD3 R25, PT, PT, R2, -0x3, RZ ;  /* 0xfffffffd02192810 */ /* 0x000fe40007ffe0ff */
[----:B------:R-:W-:Y:S02]  /*0610*/  VIMNMX R7, PT, PT, R6, R9, PT ;  /* 0x0000000906077248 */ /* 0x000fe40003fe0100 */
[----:B------:R-:W-:Y:S01]  /*0620*/  ISETP.GT.AND P2, PT, R4, R11, PT ;  /* 0x0000000b0400720c */ /* 0x000fe20003f44270 */
[----:B------:R-:W-:Y:S01]  /*0630*/  @P1 VIADD R25, R2, 0xfffffffe ;  /* 0xfffffffe02191836 */ /* 0x000fe20000000000 */
[----:B------:R-:W-:-:S02]  /*0640*/  ISETP.GT.AND P0, PT, R6, R9, PT ;  /* 0x000000090600720c */ /* 0x000fc40003f04270 */
[----:B------:R-:W-:Y:S01]  /*0650*/  @P3 VIADD R25, R2, 0xffffffff ;  /* 0xffffffff02193836 */ /* 0x000fe20000000000 */
[CC--:B------:R-:W-:Y:S02]  /*0660*/  VIMNMX R4, PT, PT, R7.reuse, R8.reuse, PT ;  /* 0x0000000807047248 */ /* 0x0c0fe40003fe0100 */
[----:B------:R-:W-:Y:S02]  /*0670*/  ISETP.GT.AND P1, PT, R7, R8, PT ;  /* 0x000000080700720c */ /* 0x000fe40003f24270 */
[----:B------:R-:W-:Y:S02]  /*0680*/  VIMNMX R7, PT, PT, R4, R27, PT ;  /* 0x0000001b04077248 */ /* 0x000fe40003fe0100 */
[C---:B------:R-:W-:Y:S02]  /*0690*/  SEL R25, R2.reuse, R25, P2 ;  /* 0x0000001902197207 */ /* 0x040fe40001000000 */
[CC--:B------:R-:W-:Y:S02]  /*06a0*/  VIMNMX R9, PT, PT, R7.reuse, R14.reuse, PT ;  /* 0x0000000e07097248 */ /* 0x0c0fe40003fe0100 */
[----:B------:R-:W-:Y:S01]  /*06b0*/  ISETP.GT.AND P2, PT, R7, R14, PT ;  /* 0x0000000e0700720c */ /* 0x000fe20003f44270 */
[----:B------:R-:W-:Y:S01]  /*06c0*/  @P0 VIADD R25, R2, 0x1 ;  /* 0x0000000102190836 */ /* 0x000fe20000000000 */
[----:B------:R-:W-:-:S02]  /*06d0*/  ISETP.GT.AND P3, PT, R4, R27, PT ;  /* 0x0000001b0400720c */ /* 0x000fc40003f64270 */
[CC--:B------:R-:W-:Y:S02]  /*06e0*/  VIMNMX R7, PT, PT, R9.reuse, R16.reuse, PT ;  /* 0x0000001009077248 */ /* 0x0c0fe40003fe0100 */
[----:B------:R-:W-:Y:S02]  /*06f0*/  ISETP.GT.AND P0, PT, R9, R16, PT ;  /* 0x000000100900720c */ /* 0x000fe40003f04270 */
[C---:B------:R-:W-:Y:S02]  /*0700*/  @P1 IADD3 R25, PT, PT, R2.reuse, 0x2, RZ ;  /* 0x0000000202191810 */ /* 0x040fe40007ffe0ff */
[CC--:B------:R-:W-:Y:S02]  /*0710*/  ISETP.GT.AND P1, PT, R7.reuse, R20.reuse, PT ;  /* 0x000000140700720c */ /* 0x0c0fe40003f24270 */
[----:B------:R-:W-:Y:S02]  /*0720*/  VIMNMX R7, PT, PT, R7, R20, PT ;  /* 0x0000001407077248 */ /* 0x000fe40003fe0100 */
[C---:B------:R-:W-:Y:S01]  /*0730*/  IADD3 R4, PT, PT, R2.reuse, 0x8, RZ ;  /* 0x0000000802047810 */ /* 0x040fe20007ffe0ff */
[C---:B------:R-:W-:Y:S01]  /*0740*/  @P3 VIADD R25, R2.reuse, 0x3 ;  /* 0x0000000302193836 */ /* 0x040fe20000000000 */
[----:B------:R-:W-:Y:S01]  /*0750*/  ISETP.GT.AND P3, PT, R7, R28, PT ;  /* 0x0000001c0700720c */ /* 0x000fe20003f64270 */
[----:B------:R-:W-:-:S02]  /*0760*/  @P2 VIADD R25, R2, 0x4 ;  /* 0x0000000402192836 */ /* 0x000fc40000000000 */
[----:B------:R-:W-:-:S04]  /*0770*/  @P0 VIADD R25, R2, 0x5 ;  /* 0x0000000502190836 */ /* 0x000fc80000000000 */
[----:B------:R-:W-:Y:S01]  /*0780*/  @P1 VIADD R25, R2, 0x6 ;  /* 0x0000000602191836 */ /* 0x000fe20000000000 */
[----:B------:R-:W-:Y:S02]  /*0790*/  ISETP.NE.AND P1, PT, R4, UR5, PT ;  /* 0x0000000504007c0c */ /* 0x000fe4000bf25270 */
[----:B------:R-:W-:-:S03]  /*07a0*/  VIMNMX R7, PT, PT, R7, R28, PT ;  /* 0x0000001c07077248 */ /* 0x000fc60003fe0100 */
[----:B------:R-:W-:Y:S01]  /*07b0*/  @P3 VIADD R25, R2, 0x7 ;  /* 0x0000000702193836 */ /* 0x000fe20000000000 */
[CC--:B------:R-:W-:Y:S02]  /*07c0*/  ISETP.GT.AND P0, PT, R7.reuse, R18.reuse, PT ;  /* 0x000000120700720c */ /* 0x0c0fe40003f04270 */
[----:B------:R-:W-:Y:S02]  /*07d0*/  VIMNMX R7, PT, PT, R7, R18, PT ;  /* 0x0000001207077248 */ /* 0x000fe40003fe0100 */
[----:B------:R-:W-:Y:S02]  /*07e0*/  SEL R25, R4, R25, P0 ;  /* 0x0000001904197207 */ /* 0x000fe40000000000 */
[----:B------:R-:W-:Y:S01]  /*07f0*/  IADD3 R2, PT, PT, R2, 0x10, RZ ;  /* 0x0000001002027810 */ /* 0x000fe20007ffe0ff */
[----:B------:R-:W-:Y:S06]  /*0800*/  @P1 BRA `(.L_x_2) ;  /* 0xfffffff800701947 */ /* 0x000fec000383ffff */
[----:B------:R-:W-:-:S07]  /*0810*/  VIADD R2, R2, 0xfffffff9 ;  /* 0xfffffff902027836 */ /* 0x000fce0000000000 */
.L_x_1:
[----:B------:R-:W-:-:S09]  /*0820*/  UISETP.NE.AND UP0, UPT, UR6, URZ, UPT ;  /* 0x000000ff0600728c */ /* 0x000fd2000bf05270 */
[----:B------:R-:W-:Y:S05]  /*0830*/  BRA.U !UP0, `(.L_x_0) ;  /* 0x0000000508807547 */ /* 0x000fea000b800000 */
[----:B------:R-:W-:Y:S02]  /*0840*/  UISETP.GE.U32.AND UP0, UPT, UR6, 0x8, UPT ;  /* 0x000000080600788c */ /* 0x000fe4000bf06070 */
[----:B------:R-:W-:-:S04]  /*0850*/  ULOP3.LUT UR5, UR4, 0x7, URZ, 0xc0, !UPT ;  /* 0x0000000704057892 */ /* 0x000fc8000f8ec0ff */
[----:B------:R-:W-:-:S03]  /*0860*/  UISETP.NE.AND UP1, UPT, UR5, URZ, UPT ;  /* 0x000000ff0500728c */ /* 0x000fc6000bf25270 */
[----:B------:R-:W-:Y:S08]  /*0870*/  BRA.U !UP0, `(.L_x_3) ;  /* 0x0000000108c47547 */ /* 0x000ff0000b800000 */
[----:B------:R-:W-:-:S04]  /*0880*/  IMAD.IADD R9, R3, 0x1, R2 ;  /* 0x0000000103097824 */ /* 0x000fc800078e0202 */
[C---:B------:R-:W-:Y:S01]  /*0890*/  IMAD.WIDE.U32 R4, R9.reuse, 0x4, R12 ;  /* 0x0000000409047825 */ /* 0x040fe200078e000c */
[----:B------:R-:W-:-:S03]  /*08a0*/  IADD3 R21, PT, PT, R9, 0x1, RZ ;  /* 0x0000000109157810 */ /* 0x000fc60007ffe0ff */
[----:B------:R-:W-:Y:S01]  /*08b0*/  VIADD R19, R9, 0x2 ;  /* 0x0000000209137836 */ /* 0x000fe20000000000 */
[----:B------:R0:W2:Y:S01]  /*08c0*/  LDG.E R6, desc[UR8][R4.64] ;  /* 0x0000000804067981 */ /* 0x0000a2000c1e1900 */
[----:B------:R-:W-:Y:S01]  /*08d0*/  IMAD.WIDE.U32 R20, R21, 0x4, R12 ;  /* 0x0000000415147825 */ /* 0x000fe200078e000c */
[----:B------:R-:W-:-:S03]  /*08e0*/  IADD3 R15, PT, PT, R9, 0x4, RZ ;  /* 0x00000004090f7810 */ /* 0x000fc60007ffe0ff */
[----:B------:R-:W-:Y:S01]  /*08f0*/  VIADD R11, R9, 0x3 ;  /* 0x00000003090b7836 */ /* 0x000fe20000000000 */
[----:B------:R1:W3:Y:S01]  /*0900*/  LDG.E R8, desc[UR8][R20.64] ;  /* 0x0000000814087981 */ /* 0x0002e2000c1e1900 */
[----:B------:R-:W-:-:S04]  /*0910*/  IMAD.WIDE.U32 R18, R19, 0x4, R12 ;  /* 0x0000000413127825 */ /* 0x000fc800078e000c */
[--C-:B------:R-:W-:Y:S02]  /*0920*/  IMAD.WIDE.U32 R10, R11, 0x4, R12.reuse ;  /* 0x000000040b0a7825 */ /* 0x100fe400078e000c */
[----:B------:R-:W4:Y:S02]  /*0930*/  LDG.E R18, desc[UR8][R18.64] ;  /* 0x0000000812127981 */ /* 0x000f24000c1e1900 */
[----:B------:R-:W-:Y:S02]  /*0940*/  VIADD R17, R9, 0x5 ;  /* 0x0000000509117836 */ /* 0x000fe40000000000 */
[----:B------:R-:W-:Y:S01]  /*0950*/  IMAD.WIDE.U32 R14, R15, 0x4, R12 ;  /* 0x000000040f0e7825 */ /* 0x000fe200078e000c */
[----:B------:R3:W4:Y:S03]  /*0960*/  LDG.E R10, desc[UR8][R10.64] ;  /* 0x000000080a0a7981 */ /* 0x000726000c1e1900 */
[----:B------:R-:W-:-:S02]  /*0970*/  VIADD R23, R9, 0x6 ;  /* 0x0000000609177836 */ /* 0x000fc40000000000 */
[--C-:B0-----:R-:W-:Y:S01]  /*0980*/  IMAD.WIDE.U32 R4, R17, 0x4, R12.reuse ;  /* 0x0000000411047825 */ /* 0x101fe200078e000c */
[----:B------:R-:W4:Y:S01]  /*0990*/  LDG.E R14, desc[UR8][R14.64] ;  /* 0x000000080e0e7981 */ /* 0x000f22000c1e1900 */
[----:B-1----:R-:W-:Y:S02]  /*09a0*/  IADD3 R21, PT, PT, R9, 0x7, RZ ;  /* 0x0000000709157810 */ /* 0x002fe40007ffe0ff */
[--C-:B------:R-:W-:Y:S02]  /*09b0*/  IMAD.WIDE.U32 R16, R23, 0x4, R12.reuse ;  /* 0x0000000417107825 */ /* 0x100fe400078e000c */
[----:B------:R0:W4:Y:S02]  /*09c0*/  LDG.E R5, desc[UR8][R4.64] ;  /* 0x0000000804057981 */ /* 0x000124000c1e1900 */
[----:B------:R-:W-:Y:S02]  /*09d0*/  IMAD.WIDE.U32 R20, R21, 0x4, R12 ;  /* 0x0000000415147825 */ /* 0x000fe400078e000c */
[----:B------:R-:W4:Y:S04]  /*09e0*/  LDG.E R17, desc[UR8][R16.64] ;  /* 0x0000000810117981 */ /* 0x000f28000c1e1900 */
[----:B------:R-:W4:Y:S01]  /*09f0*/  LDG.E R21, desc[UR8][R20.64] ;  /* 0x0000000814157981 */ /* 0x000f22000c1e1900 */
[----:B--2--5:R-:W-:-:S04]  /*0a00*/  VIMNMX R9, PT, PT, R7, R6, PT ;  /* 0x0000000607097248 */ /* 0x024fc80003fe0100 */
[CC--:B---3--:R-:W-:Y:S02]  /*0a10*/  VIMNMX R11, PT, PT, R9.reuse, R8.reuse, PT ;  /* 0x00000008090b7248 */ /* 0x0c8fe40003fe0100 */
[----:B------:R-:W-:Y:S02]  /*0a20*/  ISETP.GT.AND P3, PT, R9, R8, PT ;  /* 0x000000080900720c */ /* 0x000fe40003f64270 */
[----:B------:R-:W-:Y:S02]  /*0a30*/  ISETP.GT.AND P2, PT, R7, R6, PT ;  /* 0x000000060700720c */ /* 0x000fe40003f44270 */
[CC--:B----4-:R-:W-:Y:S02]  /*0a40*/  VIMNMX R9, PT, PT, R11.reuse, R18.reuse, PT ;  /* 0x000000120b097248 */ /* 0x0d0fe40003fe0100 */
[----:B------:R-:W-:Y:S02]  /*0a50*/  ISETP.GT.AND P0, PT, R11, R18, PT ;  /* 0x000000120b00720c */ /* 0x000fe40003f04270 */
[----:B------:R-:W-:-:S02]  /*0a60*/  VIMNMX R7, PT, PT, R9, R10, PT ;  /* 0x0000000a09077248 */ /* 0x000fc40003fe0100 */
[----:B------:R-:W-:Y:S02]  /*0a70*/  ISETP.GT.AND P1, PT, R9, R10, PT ;  /* 0x0000000a0900720c */ /* 0x000fe40003f24270 */
[----:B0-----:R-:W-:Y:S02]  /*0a80*/  VIMNMX R4, PT, PT, R7, R14, PT ;  /* 0x0000000e07047248 */ /* 0x001fe40003fe0100 */
[C---:B------:R-:W-:Y:S01]  /*0a90*/  SEL R25, R2.reuse, R25, P2 ;  /* 0x0000001902197207 */ /* 0x040fe20001000000 */
[----:B------:R-:W-:Y:S01]  /*0aa0*/  @P3 VIADD R25, R2, 0x1 ;  /* 0x0000000102193836 */ /* 0x000fe20000000000 */
[----:B------:R-:W-:-:S03]  /*0ab0*/  VIMNMX R6, PT, PT, R4, R5, PT ;  /* 0x0000000504067248 */ /* 0x000fc60003fe0100 */
[----:B------:R-:W-:Y:S01]  /*0ac0*/  @P0 VIADD R25, R2, 0x2 ;  /* 0x0000000202190836 */ /* 0x000fe20000000000 */
[----:B------:R-:W-:Y:S02]  /*0ad0*/  ISETP.GT.AND P2, PT, R7, R14, PT ;  /* 0x0000000e0700720c */ /* 0x000fe40003f44270 */
[CC--:B------:R-:W-:Y:S02]  /*0ae0*/  ISETP.GT.AND P0, PT, R6.reuse, R17.reuse, PT ;  /* 0x000000110600720c */ /* 0x0c0fe40003f04270 */
[----:B------:R-:W-:Y:S02]  /*0af0*/  VIMNMX R6, PT, PT, R6, R17, PT ;  /* 0x0000001106067248 */ /* 0x000fe40003fe0100 */
[----:B------:R-:W-:Y:S02]  /*0b00*/  ISETP.GT.AND P3, PT, R4, R5, PT ;  /* 0x000000050400720c */ /* 0x000fe40003f64270 */
[----:B------:R-:W-:Y:S02]  /*0b10*/  @P1 IADD3 R25, PT, PT, R2, 0x3, RZ ;  /* 0x0000000302191810 */ /* 0x000fe40007ffe0ff */
[----:B------:R-:W-:-:S03]  /*0b20*/  ISETP.GT.AND P1, PT, R6, R21, PT ;  /* 0x000000150600720c */ /* 0x000fc60003f24270 */
[----:B------:R-:W-:Y:S01]  /*0b30*/  @P2 VIADD R25, R2, 0x4 ;  /* 0x0000000402192836 */ /* 0x000fe20000000000 */
[----:B------:R-:W-:-:S05]  /*0b40*/  VIMNMX R7, PT, PT, R6, R21, PT ;  /* 0x0000001506077248 */ /* 0x000fca0003fe0100 */
[C---:B------:R-:W-:Y:S01]  /*0b50*/  @P3 VIADD R25, R2.reuse, 0x5 ;  /* 0x0000000502193836 */ /* 0x040fe20000000000 */
[----:B------:R-:W-:-:S03]  /*0b60*/  @P0 IADD3 R25, PT, PT, R2, 0x6, RZ ;  /* 0x0000000602190810 */ /* 0x000fc60007ffe0ff */
[C---:B------:R-:W-:Y:S02]  /*0b70*/  @P1 VIADD R25, R2.reuse, 0x7 ;  /* 0x0000000702191836 */ /* 0x040fe40000000000 */
[----:B------:R-:W-:-:S07]  /*0b80*/  VIADD R2, R2, 0x8 ;  /* 0x0000000802027836 */ /* 0x000fce0000000000 */
.L_x_3:
[----:B------:R-:W-:Y:S05]  /*0b90*/  BRA.U !UP1, `(.L_x_0) ;  /* 0x0000000109a87547 */ /* 0x000fea000b800000 */
[----:B------:R-:W-:Y:S02]  /*0ba0*/  UISETP.GE.U32.AND UP0, UPT, UR5, 0x4, UPT ;  /* 0x000000040500788c */ /* 0x000fe4000bf06070 */
[----:B------:R-:W-:-:S04]  /*0bb0*/  ULOP3.LUT UR4, UR4, 0x3, URZ, 0xc0, !UPT ;  /* 0x0000000304047892 */ /* 0x000fc8000f8ec0ff */
[----:B------:R-:W-:-:S03]  /*0bc0*/  UISETP.NE.AND UP1, UPT, UR4, URZ, UPT ;  /* 0x000000ff0400728c */ /* 0x000fc6000bf25270 */
[----:B------:R-:W-:Y:S08]  /*0bd0*/  BRA.U !UP0, `(.L_x_4) ;  /* 0x0000000108647547 */ /* 0x000ff0000b800000 */
[----:B------:R-:W-:-:S05]  /*0be0*/  IADD3 R15, PT, PT, R3, R2, RZ ;  /* 0x00000002030f7210 */ /* 0x000fca0007ffe0ff */
[C---:B------:R-:W-:Y:S02]  /*0bf0*/  VIADD R9, R15.reuse, 0x1 ;  /* 0x000000010f097836 */ /* 0x040fe40000000000 */
[----:B------:R-:W-:-:S04]  /*0c00*/  IMAD.WIDE.U32 R4, R15, 0x4, R12 ;  /* 0x000000040f047825 */ /* 0x000fc800078e000c */
[----:B------:R-:W-:Y:S02]  /*0c10*/  VIADD R11, R15, 0x2 ;  /* 0x000000020f0b7836 */ /* 0x000fe40000000000 */
[--C-:B------:R-:W-:Y:S01]  /*0c20*/  IMAD.WIDE.U32 R8, R9, 0x4, R12.reuse ;  /* 0x0000000409087825 */ /* 0x100fe200078e000c */
[----:B------:R-:W2:Y:S01]  /*0c30*/  LDG.E R4, desc[UR8][R4.64] ;  /* 0x0000000804047981 */ /* 0x000ea2000c1e1900 */
[----:B------:R-:W-:Y:S02]  /*0c40*/  IADD3 R15, PT, PT, R15, 0x3, RZ ;  /* 0x000000030f0f7810 */ /* 0x000fe40007ffe0ff */
[--C-:B------:R-:W-:Y:S02]  /*0c50*/  IMAD.WIDE.U32 R10, R11, 0x4, R12.reuse ;  /* 0x000000040b0a7825 */ /* 0x100fe400078e000c */
[----:B------:R-:W3:Y:S02]  /*0c60*/  LDG.E R9, desc[UR8][R8.64] ;  /* 0x0000000808097981 */ /* 0x000ee4000c1e1900 */
[----:B------:R-:W-:-:S02]  /*0c70*/  IMAD.WIDE.U32 R14, R15, 0x4, R12 ;  /* 0x000000040f0e7825 */ /* 0x000fc400078e000c */
[----:B------:R-:W4:Y:S04]  /*0c80*/  LDG.E R11, desc[UR8][R10.64] ;  /* 0x000000080a0b7981 */ /* 0x000f28000c1e1900 */
[----:B------:R-:W4:Y:S01]  /*0c90*/  LDG.E R15, desc[UR8][R14.64] ;  /* 0x000000080e0f7981 */ /* 0x000f22000c1e1900 */
[CC--:B--2--5:R-:W-:Y:S02]  /*0ca0*/  VIMNMX R6, PT, PT, R7.reuse, R4.reuse, PT ;  /* 0x0000000407067248 */ /* 0x0e4fe40003fe0100 */
[----:B------:R-:W-:Y:S02]  /*0cb0*/  ISETP.GT.AND P0, PT, R7, R4, PT ;  /* 0x000000040700720c */ /* 0x000fe40003f04270 */
[CC--:B---3--:R-:W-:Y:S02]  /*0cc0*/  VIMNMX R16, PT, PT, R6.reuse, R9.reuse, PT ;  /* 0x0000000906107248 */ /* 0x0c8fe40003fe0100 */
[----:B------:R-:W-:-:S02]  /*0cd0*/  ISETP.GT.AND P1, PT, R6, R9, PT ;  /* 0x000000090600720c */ /* 0x000fc40003f24270 */
[CC--:B----4-:R-:W-:Y:S02]  /*0ce0*/  ISETP.GT.AND P2, PT, R16.reuse, R11.reuse, PT ;  /* 0x0000000b1000720c */ /* 0x0d0fe40003f44270 */
[----:B------:R-:W-:Y:S02]  /*0cf0*/  VIMNMX R16, PT, PT, R16, R11, PT ;  /* 0x0000000b10107248 */ /* 0x000fe40003fe0100 */
[----:B------:R-:W-:Y:S02]  /*0d00*/  SEL R25, R2, R25, P0 ;  /* 0x0000001902197207 */ /* 0x000fe40000000000 */
[CC--:B------:R-:W-:Y:S02]  /*0d10*/  ISETP.GT.AND P3, PT, R16.reuse, R15.reuse, PT ;  /* 0x0000000f1000720c */ /* 0x0c0fe40003f64270 */
[----:B------:R-:W-:-:S03]  /*0d20*/  VIMNMX R7, PT, PT, R16, R15, PT ;  /* 0x0000000f10077248 */ /* 0x000fc60003fe0100 */
[C---:B------:R-:W-:Y:S02]  /*0d30*/  @P1 VIADD R25, R2.reuse, 0x1 ;  /* 0x0000000102191836 */ /* 0x040fe40000000000 */
[----:B------:R-:W-:-:S06]  /*0d40*/  @P2 VIADD R25, R2, 0x2 ;  /* 0x0000000202192836 */ /* 0x000fcc0000000000 */
[C---:B------:R-:W-:Y:S01]  /*0d50*/  @P3 IADD3 R25, PT, PT, R2.reuse, 0x3, RZ ;  /* 0x0000000302193810 */ /* 0x040fe20007ffe0ff */
[----:B------:R-:W-:-:S07]  /*0d60*/  VIADD R2, R2, 0x4 ;  /* 0x0000000402027836 */ /* 0x000fce0000000000 */
.L_x_4:
[----:B------:R-:W-:Y:S05]  /*0d70*/  BRA.U !UP1, `(.L_x_0) ;  /* 0x0000000109307547 */ /* 0x000fea000b800000 */
[----:B------:R-:W-:Y:S01]  /*0d80*/  IMAD.IADD R3, R3, 0x1, R2 ;  /* 0x0000000103037824 */ /* 0x000fe200078e0202 */
[----:B------:R-:W-:-:S12]  /*0d90*/  UIADD3 UR4, UPT, UPT, -UR4, URZ, URZ ;  /* 0x000000ff04047290 */ /* 0x000fd8000fffe1ff */
.L_x_5:
[----:B------:R-:W-:-:S06]  /*0da0*/  IMAD.WIDE.U32 R4, R3, 0x4, R12 ;  /* 0x0000000403047825 */ /* 0x000fcc00078e000c */
[----:B------:R-:W2:Y:S01]  /*0db0*/  LDG.E R4, desc[UR8][R4.64] ;  /* 0x0000000804047981 */ /* 0x000ea2000c1e1900 */
[----:B------:R-:W-:Y:S01]  /*0dc0*/  UIADD3 UR4, UPT, UPT, UR4, 0x1, URZ ;  /* 0x0000000104047890 */ /* 0x000fe2000fffe0ff */
[----:B------:R-:W-:-:S03]  /*0dd0*/  IADD3 R3, PT, PT, R3, 0x1, RZ ;  /* 0x0000000103037810 */ /* 0x000fc60007ffe0ff */
[----:B------:R-:W-:Y:S01]  /*0de0*/  UISETP.NE.AND UP0, UPT, UR4, URZ, UPT ;  /* 0x000000ff0400728c */ /* 0x000fe2000bf05270 */
[----:B--2--5:R-:W-:Y:S02]  /*0df0*/  ISETP.GT.AND P0, PT, R7, R4, PT ;  /* 0x000000040700720c */ /* 0x024fe40003f04270 */
[----:B------:R-:W-:Y:S02]  /*0e00*/  VIMNMX R7, PT, PT, R4, R7, PT ;  /* 0x0000000704077248 */ /* 0x000fe40003fe0100 */
[C---:B------:R-:W-:Y:S01]  /*0e10*/  SEL R25, R2.reuse, R25, P0 ;  /* 0x0000001902197207 */ /* 0x040fe20000000000 */
[----:B------:R-:W-:-:S03]  /*0e20*/  VIADD R2, R2, 0x1 ;  /* 0x0000000102027836 */ /* 0x000fc60000000000 */
[----:B------:R-:W-:Y:S05]  /*0e30*/  BRA.U UP0, `(.L_x_5) ;  /* 0xfffffffd00d87547 */ /* 0x000fea000b83ffff */
.L_x_0:
[----:B------:R-:W1:Y:S02]  /*0e40*/  LDC.64 R2, c[0x0][0x388] ;  /* 0x0000e200ff027b82 */ /* 0x000e640000000a00 */
[----:B-1----:R-:W-:-:S05]  /*0e50*/  IMAD.WIDE.U32 R2, R0, 0x4, R2 ;  /* 0x0000000400027825 */ /* 0x002fca00078e0002 */
[----:B0-----:R-:W-:Y:S01]  /*0e60*/  STG.E desc[UR8][R2.64], R25 ;  /* 0x0000001902007986 */ /* 0x001fe2000c101908 */
[----:B------:R-:W-:Y:S05]  /*0e70*/  EXIT ;  /* 0x000000000000794d */ /* 0x000fea0003800000 */
.L_x_6:
[----:B------:R-:W-:-:S00]  /*0e80*/  BRA `(.L_x_6) ;  /* 0xfffffffc00fc7947 */ /* 0x000fc0000383ffff */
[----:B------:R-:W-:-:S00]  /*0e90*/  NOP ;  /* 0x0000000000007918 */ /* 0x000fc00000000000 */
        /* <DEDUP_REMOVED lines=14> */
.L_x_14:


//--------------------- .text._Z28min_idx_each_colmajor_kernelPiS_ii --------------------------
	.section	.text._Z28min_idx_each_colmajor_kernelPiS_ii,"ax",@progbits
	.align	128
        .global         _Z28min_idx_each_colmajor_kernelPiS_ii
        .type           _Z28min_idx_each_colmajor_kernelPiS_ii,@function
        .size           _Z28min_idx_each_colmajor_kernelPiS_ii,(.L_x_15 - _Z28min_idx_each_colmajor_kernelPiS_ii)
        .other          _Z28min_idx_each_colmajor_kernelPiS_ii,@"STO_CUDA_ENTRY STV_DEFAULT"
_Z28min_idx_each_colmajor_kernelPiS_ii:
.text._Z28min_idx_each_colmajor_kernelPiS_ii:
[----:B------:R-:W-:Y:S01]  /*0000*/  LDC R1, c[0x0][0x37c] ;  /* 0x0000df00ff017b82 */ /* 0x000fe20000000800 */
[----:B------:R-:W0:Y:S07]  /*0010*/  S2R R5, SR_CTAID.Y ;  /* 0x0000000000057919 */ /* 0x000e2e0000002600 */
[----:B------:R-:W0:Y:S01]  /*0020*/  S2UR UR4, SR_CTAID.X ;  /* 0x00000000000479c3 */ /* 0x000e220000002500 */
[----:B------:R-:W1:Y:S07]  /*0030*/  S2R R0, SR_TID.X ;  /* 0x0000000000007919 */ /* 0x000e6e0000002100 */
[----:B------:R-:W0:Y:S08]  /*0040*/  LDC R2, c[0x0][0x370] ;  /* 0x0000dc00ff027b82 */ /* 0x000e300000000800 */
[----:B------:R-:W2:Y:S01]  /*0050*/  LDC R3, c[0x0][0x390] ;  /* 0x0000e400ff037b82 */ /* 0x000ea20000000800 */
[----:B0-----:R-:W-:-:S04]  /*0060*/  IMAD R5, R5, R2, UR4 ;  /* 0x0000000405057e24 */ /* 0x001fc8000f8e0202 */
[----:B-1----:R-:W-:-:S05]  /*0070*/  IMAD R2, R5, 0x80, R0 ;  /* 0x0000008005027824 */ /* 0x002fca00078e0200 */
[----:B--2---:R-:W-:-:S13]  /*0080*/  ISETP.GE.U32.AND P0, PT, R2, R3, PT ;  /* 0x000000030200720c */ /* 0x004fda0003f06070 */
[----:B------:R-:W-:Y:S05]  /*0090*/  @P0 EXIT ;  /* 0x000000000000094d */ /* 0x000fea0003800000 */
[----:B------:R-:W0:Y:S01]  /*00a0*/  LDCU UR4, c[0x0][0x394] ;  /* 0x00007280ff0477ac */ /* 0x000e220008000800 */
[----:B------:R-:W-:Y:S01]  /*00b0*/  IMAD.MOV.U32 R37, RZ, RZ, RZ ;  /* 0x000000ffff257224 */ /* 0x000fe200078e00ff */
[----:B------:R-:W1:Y:S01]  /*00c0*/  LDCU.64 UR8, c[0x0][0x358] ;  /* 0x00006b00ff0877ac */ /* 0x000e620008000a00 */
[----:B0-----:R-:W-:-:S09]  /*00d0*/  UISETP.GE.AND UP0, UPT, UR4, 0x2, UPT ;  /* 0x000000020400788c */ /* 0x001fd2000bf06270 */
[----:B-1----:R-:W-:Y:S05]  /*00e0*/  BRA.U !UP0, `(.L_x_7) ;  /* 0x0000000d08b47547 */ /* 0x002fea000b800000 */
[----:B------:R-:W0:Y:S02]  /*00f0*/  LDC.64 R24, c[0x0][0x380] ;  /* 0x0000e000ff187b82 */ /* 0x000e240000000a00 */
[----:B0-----:R-:W-:-:S05]  /*0100*/  IMAD.WIDE.U32 R8, R2, 0x4, R24 ;  /* 0x0000000402087825 */ /* 0x001fca00078e0018 */
[----:B------:R0:W5:Y:S01]  /*0110*/  LDG.E R33, desc[UR8][R8.64] ;  /* 0x0000000808217981 */ /* 0x000162000c1e1900 */
[----:B------:R-:W-:Y:S01]  /*0120*/  UIADD3 UR5, UPT, UPT, UR4, -0x2, URZ ;  /* 0xfffffffe04057890 */ /* 0x000fe2000fffe0ff */
[----:B------:R-:W-:Y:S02]  /*0130*/  HFMA2 R4, -RZ, RZ, 0, 5.9604644775390625e-08 ;  /* 0x00000001ff047431 */ /* 0x000fe400000001ff */
[----:B------:R-:W-:Y:S01]  /*0140*/  IMAD.MOV.U32 R6, RZ, RZ, RZ ;  /* 0x000000ffff067224 */ /* 0x000fe200078e00ff */
[----:B------:R-:W-:Y:S01]  /*0150*/  UIADD3 UR4, UPT, UPT, UR4, -0x1, URZ ;  /* 0xffffffff04047890 */ /* 0x000fe2000fffe0ff */
[----:B------:R-:W-:Y:S01]  /*0160*/  IMAD.MOV.U32 R37, RZ, RZ, RZ ;  /* 0x000000ffff257224 */ /* 0x000fe200078e00ff */
[----:B------:R-:W-:-:S09]  /*0170*/  UISETP.GE.U32.AND UP0, UPT, UR5, 0xf, UPT ;  /* 0x0000000f0500788c */ /* 0x000fd2000bf06070 */
[----:B0-----:R-:W-:Y:S05]  /*0180*/  BRA.U !UP0, `(.L_x_8) ;  /* 0x0000000508e47547 */ /* 0x001fea000b800000 */
[----:B------:R-:W-:Y:S01]  /*0190*/  IADD3 R8, PT, PT, R0, R3, RZ ;  /* 0x0000000300087210 */ /* 0x000fe20007ffe0ff */
[C-C-:B------:R-:W-:Y:S01]  /*01a0*/  IMAD R4, R3.reuse, 0x2, R2.reuse ;  /* 0x0000000203047824 */ /* 0x140fe200078e0202 */
[C---:B------:R-:W-:Y:S01]  /*01b0*/  LEA R20, R3.reuse, R2, 0x3 ;  /* 0x0000000203147211 */ /* 0x040fe200078e18ff */
[C-C-:B------:R-:W-:Y:S01]  /*01c0*/  IMAD R10, R3.reuse, 0x3, R2.reuse ;  /* 0x00000003030a7824 */ /* 0x140fe200078e0202 */
[----:B------:R-:W-:Y:S01]  /*01d0*/  CS2R R6, SRZ ;  /* 0x0000000000067805 */ /* 0x000fe2000001ff00 */
[--C-:B------:R-:W-:Y:S01]  /*01e0*/  IMAD R12, R3, 0x4, R2.reuse ;  /* 0x00000004030c7824 */ /* 0x100fe200078e0202 */
[----:B------:R-:W-:Y:S01]  /*01f0*/  LEA R8, R5, R8, 0x7 ;  /* 0x0000000805087211 */ /* 0x000fe200078e38ff */
[C-C-:B------:R-:W-:Y:S02]  /*0200*/  IMAD R14, R3.reuse, 0x5, R2.reuse ;  /* 0x00000005030e7824 */ /* 0x140fe400078e0202 */
[C-C-:B------:R-:W-:Y:S02]  /*0210*/  IMAD R16, R3.reuse, 0x6, R2.reuse ;  /* 0x0000000603107824 */ /* 0x140fe400078e0202 */
[----:B------:R-:W-:-:S02]  /*0220*/  IMAD R18, R3, 0x7, R2 ;  /* 0x0000000703127824 */ /* 0x000fc400078e0202 */
[C-C-:B------:R-:W-:Y:S02]  /*0230*/  IMAD R23, R3.reuse, 0x9, R2.reuse ;  /* 0x0000000903177824 */ /* 0x140fe400078e0202 */
[C-C-:B------:R-:W-:Y:S02]  /*0240*/  IMAD R22, R3.reuse, 0xa, R2.reuse ;  /* 0x0000000a03167824 */ /* 0x140fe400078e0202 */
[C-C-:B------:R-:W-:Y:S02]  /*0250*/  IMAD R9, R3.reuse, 0xb, R2.reuse ;  /* 0x0000000b03097824 */ /* 0x140fe400078e0202 */
[C-C-:B------:R-:W-:Y:S02]  /*0260*/  IMAD R11, R3.reuse, 0xc, R2.reuse ;  /* 0x0000000c030b7824 */ /* 0x140fe400078e0202 */
[C-C-:B------:R-:W-:Y:S02]  /*0270*/  IMAD R13, R3.reuse, 0xd, R2.reuse ;  /* 0x0000000d030d7824 */ /* 0x140fe400078e0202 */
[----:B------:R-:W-:-:S02]  /*0280*/  IMAD R15, R3, 0xe, R2 ;  /* 0x0000000e030f7824 */ /* 0x000fc400078e0202 */
[C-C-:B------:R-:W-:Y:S02]  /*0290*/  IMAD R17, R3.reuse, 0xf, R2.reuse ;  /* 0x0000000f03117824 */ /* 0x140fe400078e0202 */
[----:B------:R-:W-:Y:S02]  /*02a0*/  IMAD R19, R3, 0x10, R2 ;  /* 0x0000001003137824 */ /* 0x000fe400078e0202 */
[----:B------:R-:W-:-:S07]  /*02b0*/  IMAD.MOV.U32 R37, RZ, RZ, RZ ;  /* 0x000000ffff257224 */ /* 0x000fce00078e00ff */
.L_x_9:
[----:B------:R-:W-:-:S05]  /*02c0*/  IMAD.WIDE.U32 R28, R8, 0x4, R24 ;  /* 0x00000004081c7825 */ /* 0x000fca00078e0018 */
[----:B------:R0:W2:Y:S01]  /*02d0*/  LDG.E R32, desc[UR8][R28.64] ;  /* 0x000000081c207981 */ /* 0x0000a2000c1e1900 */
[----:B------:R-:W-:-:S05]  /*02e0*/  IMAD.WIDE.U32 R34, R4, 0x4, R24 ;  /* 0x0000000404227825 */ /* 0x000fca00078e0018 */
[----:B------:R1:W3:Y:S01]  /*02f0*/  LDG.E R21, desc[UR8][R34.64] ;  /* 0x0000000822157981 */ /* 0x0002e2000c1e1900 */
[----:B------:R-:W-:-:S04]  /*0300*/  IMAD.WIDE.U32 R26, R12, 0x4, R24 ;  /* 0x000000040c1a7825 */ /* 0x000fc800078e0018 */
[--C-:B0-----:R-:W-:Y:S02]  /*0310*/  IMAD.WIDE.U32 R28, R14, 0x4, R24.reuse ;  /* 0x000000040e1c7825 */ /* 0x101fe400078e0018 */
[----:B------:R-:W4:Y:S02]  /*0320*/  LDG.E R26, desc[UR8][R26.64] ;  /* 0x000000081a1a7981 */ /* 0x000f24000c1e1900 */
[----:B-1----:R-:W-:-:S05]  /*0330*/  IMAD.WIDE.U32 R34, R10, 0x4, R24 ;  /* 0x000000040a227825 */ /* 0x002fca00078e0018 */
[----:B------:R0:W4:Y:S01]  /*0340*/  LDG.E R36, desc[UR8][R34.64] ;  /* 0x0000000822247981 */ /* 0x000122000c1e1900 */
[----:B------:R-:W-:-:S03]  /*0350*/  IMAD.WIDE.U32 R30, R16, 0x4, R24 ;  /* 0x00000004101e7825 */ /* 0x000fc600078e0018 */
[----:B------:R1:W4:Y:S04]  /*0360*/  LDG.E R27, desc[UR8][R28.64] ;  /* 0x000000081c1b7981 */ /* 0x000328000c1e1900 */
[----:B------:R3:W4:Y:S01]  /*0370*/  LDG.E R30, desc[UR8][R30.64] ;  /* 0x000000081e1e7981 */ /* 0x000722000c1e1900 */
[----:B0-----:R-:W-:-:S06]  /*0380*/  IMAD.WIDE.U32 R34, R20, 0x4, R24 ;  /* 0x0000000414227825 */ /* 0x001fcc00078e0018 */
[----:B------:R-:W4:Y:S01]  /*0390*/  LDG.E R34, desc[UR8][R34.64] ;  /* 0x0000000822227981 */ /* 0x000f22000c1e1900 */
[----:B--2--5:R-:W-:Y:S02]  /*03a0*/  ISETP.GT.AND P0, PT, R33, R32, PT ;  /* 0x000000202100720c */ /* 0x024fe40003f04270 */
[----:B-1----:R-:W-:Y:S01]  /*03b0*/  VIMNMX R28, PT, PT, R32, R33, PT ;  /* 0x00000021201c7248 */ /* 0x002fe20003fe0100 */
[----:B------:R-:W-:-:S06]  /*03c0*/  IMAD.WIDE.U32 R32, R18, 0x4, R24 ;  /* 0x0000000412207825 */ /* 0x000fcc00078e0018 */
[----:B------:R0:W2:Y:S01]  /*03d0*/  LDG.E R32, desc[UR8][R32.64] ;  /* 0x0000000820207981 */ /* 0x0000a2000c1e1900 */
[CC--:B---3--:R-:W-:Y:S02]  /*03e0*/  ISETP.GT.AND P2, PT, R28.reuse, R21.reuse, PT ;  /* 0x000000151c00720c */ /* 0x0c8fe40003f44270 */
[----:B------:R-:W-:Y:S01]  /*03f0*/  VIMNMX R31, PT, PT, R28, R21, PT ;  /* 0x000000151c1f7248 */ /* 0x000fe20003fe0100 */
[----:B------:R-:W-:-:S05]  /*0400*/  IMAD.WIDE.U32 R28, R23, 0x4, R24 ;  /* 0x00000004171c7825 */ /* 0x000fca00078e0018 */
[----:B------:R-:W3:Y:S01]  /*0410*/  LDG.E R21, desc[UR8][R28.64] ;  /* 0x000000081c157981 */ /* 0x000ee2000c1e1900 */
[CC--:B----4-:R-:W-:Y:S02]  /*0420*/  ISETP.GT.AND P6, PT, R31.reuse, R36.reuse, PT ;  /* 0x000000241f00720c */ /* 0x0d0fe40003fc4270 */
[----:B------:R-:W-:-:S04]  /*0430*/  VIMNMX R36, PT, PT, R31, R36, PT ;  /* 0x000000241f247248 */ /* 0x000fc80003fe0100 */
[----:B------:R-:W-:-:S04]  /*0440*/  VIMNMX R31, PT, PT, R36, R26, PT ;  /* 0x0000001a241f7248 */ /* 0x000fc80003fe0100 */
[CC--:B0-----:R-:W-:Y:S02]  /*0450*/  VIMNMX R33, PT, PT, R31.reuse, R27.reuse, PT ;  /* 0x0000001b1f217248 */ /* 0x0c1fe40003fe0100 */
[----:B------:R-:W-:Y:S02]  /*0460*/  ISETP.GT.AND P5, PT, R36, R26, PT ;  /* 0x0000001a2400720c */ /* 0x000fe40003fa4270 */
[----:B------:R-:W-:Y:S01]  /*0470*/  ISETP.GT.AND P4, PT, R31, R27, PT ;  /* 0x0000001b1f00720c */ /* 0x000fe20003f84270 */
[--C-:B------:R-:W-:Y:S01]  /*0480*/  IMAD.WIDE.U32 R26, R22, 0x4, R24.reuse ;  /* 0x00000004161a7825 */ /* 0x100fe200078e0018 */
[CC--:B------:R-:W-:Y:S02]  /*0490*/  ISETP.GT.AND P1, PT, R33.reuse, R30.reuse, PT ;  /* 0x0000001e2100720c */ /* 0x0c0fe40003f24270 */
[----:B------:R-:W-:Y:S01]  /*04a0*/  VIMNMX R33, PT, PT, R33, R30, PT ;  /* 0x0000001e21217248 */ /* 0x000fe20003fe0100 */
[----:B------:R-:W-:Y:S01]  /*04b0*/  IMAD.WIDE.U32 R30, R9, 0x4, R24 ;  /* 0x00000004091e7825 */ /* 0x000fe200078e0018 */
[----:B------:R0:W4:Y:S03]  /*04c0*/  LDG.E R35, desc[UR8][R26.64] ;  /* 0x000000081a237981 */ /* 0x000126000c1e1900 */
[----:B------:R-:W-:-:S02]  /*04d0*/  @P0 VIADD R37, R7, 0x1 ;  /* 0x0000000107250836 */ /* 0x000fc40000000000 */
[----:B------:R-:W-:Y:S02]  /*04e0*/  @P2 VIADD R37, R7, 0x2 ;  /* 0x0000000207252836 */ /* 0x000fe40000000000 */
[----:B0-----:R-:W-:Y:S01]  /*04f0*/  IMAD.WIDE.U32 R26, R15, 0x4, R24 ;  /* 0x000000040f1a7825 */ /* 0x001fe200078e0018 */
[----:B--2---:R-:W-:-:S04]  /*0500*/  VIMNMX R29, PT, PT, R33, R32, PT ;  /* 0x00000020211d7248 */ /* 0x004fc80003fe0100 */
[CC--:B------:R-:W-:Y:S02]  /*0510*/  ISETP.GT.AND P0, PT, R29.reuse, R34.reuse, PT ;  /* 0x000000221d00720c */ /* 0x0c0fe40003f04270 */
[----:B------:R-:W-:Y:S01]  /*0520*/  VIMNMX R36, PT, PT, R29, R34, PT ;  /* 0x000000221d247248 */ /* 0x000fe20003fe0100 */
[--C-:B------:R-:W-:Y:S01]  /*0530*/  IMAD.WIDE.U32 R28, R11, 0x4, R24.reuse ;  /* 0x000000040b1c7825 */ /* 0x100fe200078e0018 */
[----:B------:R-:W2:Y:S01]  /*0540*/  LDG.E R34, desc[UR8][R30.64] ;  /* 0x000000081e227981 */ /* 0x000ea2000c1e1900 */
[----:B------:R-:W-:Y:S02]  /*0550*/  ISETP.GT.AND P3, PT, R33, R32, PT ;  /* 0x000000202100720c */ /* 0x000fe40003f64270 */
[----:B------:R-:W-:Y:S02]  /*0560*/  IMAD.WIDE.U32 R32, R13, 0x4, R24 ;  /* 0x000000040d207825 */ /* 0x000fe400078e0018 */
[----:B------:R-:W2:Y:S01]  /*0570*/  LDG.E R28, desc[UR8][R28.64] ;  /* 0x000000081c1c7981 */ /* 0x000ea2000c1e1900 */
[----:B---3--:R-:W-:-:S02]  /*0580*/  ISETP.GT.AND P2, PT, R36, R21, PT ;  /* 0x000000152400720c */ /* 0x008fc40003f44270 */
[----:B------:R-:W-:Y:S01]  /*0590*/  VIMNMX R36, PT, PT, R36, R21, PT ;  /* 0x0000001524247248 */ /* 0x000fe20003fe0100 */
[----:B------:R-:W3:Y:S04]  /*05a0*/  LDG.E R32, desc[UR8][R32.64] ;  /* 0x0000000820207981 */ /* 0x000ee8000c1e1900 */
[----:B------:R0:W3:Y:S02]  /*05b0*/  LDG.E R21, desc[UR8][R26.64] ;  /* 0x000000081a157981 */ /* 0x0000e4000c1e1900 */
[----:B0-----:R-:W-:-:S06]  /*05c0*/  IMAD.WIDE.U32 R26, R17, 0x4, R24 ;  /* 0x00000004111a7825 */ /* 0x001fcc00078e0018 */
[----:B------:R0:W3:Y:S01]  /*05d0*/  LDG.E R26, desc[UR8][R26.64] ;  /* 0x000000081a1a7981 */ /* 0x0000e2000c1e1900 */
[----:B------:R-:W-:-:S06]  /*05e0*/  IMAD.WIDE.U32 R30, R19, 0x4, R24 ;  /* 0x00000004131e7825 */ /* 0x000fcc00078e0018 */
[----:B------:R-:W3:Y:S01]  /*05f0*/  LDG.E R30, desc[UR8][R30.64] ;  /* 0x000000081e1e7981 */ /* 0x000ee2000c1e1900 */
[C---:B------:R-:W-:Y:S02]  /*0600*/  @P6 IADD3 R37, PT, PT, R7.reuse, 0x3, RZ ;  /* 0x0000000307256810 */ /* 0x040fe40007ffe0ff */
[CC--:B----4-:R-:W-:Y:S02]  /*0610*/  ISETP.GT.AND P6, PT, R36.reuse, R35.reuse, PT ;  /* 0x000000232400720c */ /* 0x0d0fe40003fc4270 */
[----:B------:R-:W-:Y:S01]  /*0620*/  VIMNMX R35, PT, PT, R36, R35, PT ;  /* 0x0000002324237248 */ /* 0x000fe20003fe0100 */
[C---:B------:R-:W-:Y:S02]  /*0630*/  @P5 VIADD R37, R7.reuse, 0x4 ;  /* 0x0000000407255836 */ /* 0x040fe40000000000 */
[C---:B------:R-:W-:Y:S01]  /*0640*/  @P4 VIADD R37, R7.reuse, 0x5 ;  /* 0x0000000507254836 */ /* 0x040fe20000000000 */
[C---:B------:R-:W-:Y:S01]  /*0650*/  @P1 IADD3 R37, PT, PT, R7.reuse, 0x6, RZ ;  /* 0x0000000607251810 */ /* 0x040fe20007ffe0ff */
[----:B------:R-:W-:-:S02]  /*0660*/  @P3 VIADD R37, R7, 0x7 ;  /* 0x0000000707253836 */ /* 0x000fc40000000000 */
[C---:B------:R-:W-:Y:S01]  /*0670*/  @P0 VIADD R37, R7.reuse, 0x8 ;  /* 0x0000000807250836 */ /* 0x040fe20000000000 */
[----:B------:R-:W-:-:S03]  /*0680*/  @P2 IADD3 R37, PT, PT, R7, 0x9, RZ ;  /* 0x0000000907252810 */ /* 0x000fc60007ffe0ff */
[----:B------:R-:W-:Y:S01]  /*0690*/  @P6 VIADD R37, R7, 0xa ;  /* 0x0000000a07256836 */ /* 0x000fe20000000000 */
[----:B------:R-:W-:Y:S01]  /*06a0*/  ULOP3.LUT UR5, UR4, 0xfffffff0, URZ, 0xc0, !UPT ;  /* 0xfffffff004057892 */ /* 0x000fe2000f8ec0ff */
[C---:B------:R-:W-:Y:S01]  /*06b0*/  LEA R6, R3.reuse, R6, 0x4 ;  /* 0x0000000603067211 */ /* 0x040fe200078e20ff */
[C---:B------:R-:W-:Y:S01]  /*06c0*/  IMAD R8, R3.reuse, 0x10, R8 ;  /* 0x0000001003087824 */ /* 0x040fe200078e0208 */
        /* <DEDUP_REMOVED lines=11> */
[----:B------:R-:W-:-:S02]  /*0780*/  IMAD R9, R3, 0x10, R9 ;  /* 0x0000001003097824 */ /* 0x000fc400078e0209 */
[C---:B------:R-:W-:Y:S02]  /*0790*/  IMAD R11, R3.reuse, 0x10, R11 ;  /* 0x00000010030b7824 */ /* 0x040fe400078e020b */
[C---:B------:R-:W-:Y:S02]  /*07a0*/  IMAD R15, R3.reuse, 0x10, R15 ;  /* 0x00000010030f7824 */ /* 0x040fe400078e020f */
[----:B------:R-:W-:Y:S01]  /*07b0*/  IMAD R17, R3, 0x10, R17 ;  /* 0x0000001003117824 */ /* 0x000fe200078e0211 */
[CC--:B--2---:R-:W-:Y:S02]  /*07c0*/  ISETP.GT.AND P4, PT, R35.reuse, R34.reuse, PT ;  /* 0x000000222300720c */ /* 0x0c4fe40003f84270 */
[----:B------:R-:W-:-:S04]  /*07d0*/  VIMNMX R35, PT, PT, R35, R34, PT ;  /* 0x0000002223237248 */ /* 0x000fc80003fe0100 */
[CC--:B0-----:R-:W-:Y:S02]  /*07e0*/  VIMNMX R27, PT, PT, R35.reuse, R28.reuse, PT ;  /* 0x0000001c231b7248 */ /* 0x0c1fe40003fe0100 */
[----:B------:R-:W-:Y:S02]  /*07f0*/  ISETP.GT.AND P1, PT, R35, R28, PT ;  /* 0x0000001c2300720c */ /* 0x000fe40003f24270 */
[CC--:B---3--:R-:W-:Y:S02]  /*0800*/  VIMNMX R28, PT, PT, R27.reuse, R32.reuse, PT ;  /* 0x000000201b1c7248 */ /* 0x0c8fe40003fe0100 */
[----:B------:R-:W-:Y:S02]  /*0810*/  ISETP.GT.AND P0, PT, R27, R32, PT ;  /* 0x000000201b00720c */ /* 0x000fe40003f04270 */
[CC--:B------:R-:W-:Y:S02]  /*0820*/  VIMNMX R29, PT, PT, R28.reuse, R21.reuse, PT ;  /* 0x000000151c1d7248 */ /* 0x0c0fe40003fe0100 */
[----:B------:R-:W-:Y:S01]  /*0830*/  ISETP.GT.AND P2, PT, R28, R21, PT ;  /* 0x000000151c00720c */ /* 0x000fe20003f44270 */
[----:B------:R-:W-:Y:S01]  /*0840*/  @P4 VIADD R37, R7, 0xb ;  /* 0x0000000b07254836 */ /* 0x000fe20000000000 */
[----:B------:R-:W-:-:S03]  /*0850*/  ISETP.GT.AND P3, PT, R29, R26, PT ;  /* 0x0000001a1d00720c */ /* 0x000fc60003f64270 */
[----:B------:R-:W-:-:S04]  /*0860*/  @P1 VIADD R37, R7, 0xc ;  /* 0x0000000c07251836 */ /* 0x000fc80000000000 */
[----:B------:R-:W-:-:S04]  /*0870*/  @P0 VIADD R37, R7, 0xd ;  /* 0x0000000d07250836 */ /* 0x000fc80000000000 */
[C---:B------:R-:W-:Y:S02]  /*0880*/  @P2 VIADD R37, R7.reuse, 0xe ;  /* 0x0000000e07252836 */ /* 0x040fe40000000000 */
[C---:B------:R-:W-:Y:S01]  /*0890*/  @P3 IADD3 R37, PT, PT, R7.reuse, 0xf, RZ ;  /* 0x0000000f07253810 */ /* 0x040fe20007ffe0ff */
[----:B------:R-:W-:-:S05]  /*08a0*/  VIADD R7, R7, 0x10 ;  /* 0x0000001007077836 */ /* 0x000fca0000000000 */
[----:B------:R-:W-:Y:S02]  /*08b0*/  ISETP.NE.AND P0, PT, R7, UR5, PT ;  /* 0x0000000507007c0c */ /* 0x000fe4000bf05270 */
[----:B------:R-:W-:-:S04]  /*08c0*/  VIMNMX R33, PT, PT, R29, R26, PT ;  /* 0x0000001a1d217248 */ /* 0x000fc80003fe0100 */
[CC--:B------:R-:W-:Y:S02]  /*08d0*/  ISETP.GT.AND P4, PT, R33.reuse, R30.reuse, PT ;  /* 0x0000001e2100720c */ /* 0x0c0fe40003f84270 */
[----:B------:R-:W-:Y:S02]  /*08e0*/  VIMNMX R33, PT, PT, R33, R30, PT ;  /* 0x0000001e21217248 */ /* 0x000fe40003fe0100 */
[----:B------:R-:W-:-:S03]  /*08f0*/  SEL R37, R7, R37, P4 ;  /* 0x0000002507257207 */ /* 0x000fc60002000000 */
[----:B------:R-:W-:Y:S06]  /*0900*/  @P0 BRA `(.L_x_9) ;  /* 0xfffffff8006c0947 */ /* 0x000fec000383ffff */
[----:B------:R-:W-:-:S07]  /*0910*/  VIADD R4, R7, 0x1 ;  /* 0x0000000107047836 */ /* 0x000fce0000000000 */
.L_x_8:
[----:B------:R-:W-:-:S09]  /*0920*/  ULOP3.LUT UP0, UR5, UR4, 0xf, URZ, 0xc0, !UPT ;  /* 0x0000000f04057892 */ /* 0x000fd2000f80c0ff */
[----:B------:R-:W-:Y:S05]  /*0930*/  BRA.U !UP0, `(.L_x_7) ;  /* 0x0000000508a07547 */ /* 0x000fea000b800000 */
[----:B------:R-:W-:Y:S02]  /*0940*/  UISETP.GE.U32.AND UP0, UPT, UR5, 0x8, UPT ;  /* 0x000000080500788c */ /* 0x000fe4000bf06070 */
[----:B------:R-:W-:-:S04]  /*0950*/  ULOP3.LUT UR6, UR4, 0x7, URZ, 0xc0, !UPT ;  /* 0x0000000704067892 */ /* 0x000fc8000f8ec0ff */
[----:B------:R-:W-:-:S03]  /*0960*/  UISETP.NE.AND UP1, UPT, UR6, URZ, UPT ;  /* 0x000000ff0600728c */ /* 0x000fc6000bf25270 */
[----:B------:R-:W-:Y:S08]  /*0970*/  BRA.U !UP0, `(.L_x_10) ;  /* 0x0000000108d47547 */ /* 0x000ff0000b800000 */
[----:B------:R-:W-:-:S05]  /*0980*/  IMAD.IADD R6, R6, 0x1, R3 ;  /* 0x0000000106067824 */ /* 0x000fca00078e0203 */
[----:B------:R-:W-:-:S05]  /*0990*/  IADD3 R8, PT, PT, R2, R6, RZ ;  /* 0x0000000602087210 */ /* 0x000fca0007ffe0ff */
[C---:B------:R-:W-:Y:S02]  /*09a0*/  IMAD.IADD R14, R8.reuse, 0x1, R3 ;  /* 0x00000001080e7824 */ /* 0x040fe400078e0203 */
[----:B------:R-:W-:-:S04]  /*09b0*/  IMAD.WIDE.U32 R8, R8, 0x4, R24 ;  /* 0x0000000408087825 */ /* 0x000fc800078e0018 */
[C---:B------:R-:W-:Y:S02]  /*09c0*/  IMAD.IADD R16, R14.reuse, 0x1, R3 ;  /* 0x000000010e107824 */ /* 0x040fe400078e0203 */
[--C-:B------:R-:W-:Y:S01]  /*09d0*/  IMAD.WIDE.U32 R14, R14, 0x4, R24.reuse ;  /* 0x000000040e0e7825 */ /* 0x100fe200078e0018 */
[----:B------:R-:W2:Y:S02]  /*09e0*/  LDG.E R8, desc[UR8][R8.64] ;  /* 0x0000000808087981 */ /* 0x000ea4000c1e1900 */
[C---:B------:R-:W-:Y:S01]  /*09f0*/  IADD3 R18, PT, PT, R16.reuse, R3, RZ ;  /* 0x0000000310127210 */ /* 0x040fe20007ffe0ff */
[----:B------:R-:W-:Y:S01]  /*0a00*/  IMAD.WIDE.U32 R16, R16, 0x4, R24 ;  /* 0x0000000410107825 */ /* 0x000fe200078e0018 */
[----:B------:R0:W3:Y:S03]  /*0a10*/  LDG.E R22, desc[UR8][R14.64] ;  /* 0x000000080e167981 */ /* 0x0000e6000c1e1900 */
[----:B------:R-:W-:-:S02]  /*0a20*/  IMAD.IADD R20, R18, 0x1, R3 ;  /* 0x0000000112147824 */ /* 0x000fc400078e0203 */
[----:B------:R-:W-:Y:S01]  /*0a30*/  IMAD.WIDE.U32 R18, R18, 0x4, R24 ;  /* 0x0000000412127825 */ /* 0x000fe200078e0018 */
[----:B------:R-:W4:Y:S03]  /*0a40*/  LDG.E R16, desc[UR8][R16.64] ;  /* 0x0000000810107981 */ /* 0x000f26000c1e1900 */
[C---:B------:R-:W-:Y:S02]  /*0a50*/  IMAD.IADD R12, R20.reuse, 0x1, R3 ;  /* 0x00000001140c7824 */ /* 0x040fe400078e0203 */
[--C-:B------:R-:W-:Y:S01]  /*0a60*/  IMAD.WIDE.U32 R20, R20, 0x4, R24.reuse ;  /* 0x0000000414147825 */ /* 0x100fe200078e0018 */
[----:B------:R-:W4:Y:S02]  /*0a70*/  LDG.E R18, desc[UR8][R18.64] ;  /* 0x0000000812127981 */ /* 0x000f24000c1e1900 */
[C---:B------:R-:W-:Y:S01]  /*0a80*/  IADD3 R7, PT, PT, R12.reuse, R3, RZ ;  /* 0x000000030c077210 */ /* 0x040fe20007ffe0ff */
[----:B------:R-:W-:-:S02]  /*0a90*/  IMAD.WIDE.U32 R12, R12, 0x4, R24 ;  /* 0x000000040c0c7825 */ /* 0x000fc400078e0018 */
[----:B------:R-:W4:Y:S02]  /*0aa0*/  LDG.E R21, desc[UR8][R20.64] ;  /* 0x0000000814157981 */ /* 0x000f24000c1e1900 */
[C---:B------:R-:W-:Y:S02]  /*0ab0*/  IMAD.WIDE.U32 R10, R7.reuse, 0x4, R24 ;  /* 0x00000004070a7825 */ /* 0x040fe400078e0018 */
[----:B------:R-:W4:Y:S02]  /*0ac0*/  LDG.E R12, desc[UR8][R12.64] ;  /* 0x000000080c0c7981 */ /* 0x000f24000c1e1900 */
[----:B0-----:R-:W-:Y:S02]  /*0ad0*/  IMAD.IADD R15, R7, 0x1, R3 ;  /* 0x00000001070f7824 */ /* 0x001fe400078e0203 */
[----:B------:R-:W4:Y:S02]  /*0ae0*/  LDG.E R11, desc[UR8][R10.64] ;  /* 0x000000080a0b7981 */ /* 0x000f24000c1e1900 */
[----:B------:R-:W-:-:S06]  /*0af0*/  IMAD.WIDE.U32 R14, R15, 0x4, R24 ;  /* 0x000000040f0e7825 */ /* 0x000fcc00078e0018 */
[----:B------:R-:W4:Y:S01]  /*0b00*/  LDG.E R15, desc[UR8][R14.64] ;  /* 0x000000080e0f7981 */ /* 0x000f22000c1e1900 */
[----:B------:R-:W-:-:S04]  /*0b10*/  IMAD R6, R3, 0x4, R6 ;  /* 0x0000000403067824 */ /* 0x000fc800078e0206 */
[----:B------:R-:W-:-:S04]  /*0b20*/  IMAD R6, R3, 0x2, R6 ;  /* 0x0000000203067824 */ /* 0x000fc800078e0206 */
[----:B------:R-:W-:Y:S01]  /*0b30*/  IMAD.IADD R6, R6, 0x1, R3 ;  /* 0x0000000106067824 */ /* 0x000fe200078e0203 */
[----:B--2--5:R-:W-:-:S04]  /*0b40*/  VIMNMX R7, PT, PT, R33, R8, PT ;  /* 0x0000000821077248 */ /* 0x024fc80003fe0100 */
[CC--:B---3--:R-:W-:Y:S02]  /*0b50*/  VIMNMX R9, PT, PT, R7.reuse, R22.reuse, PT ;  /* 0x0000001607097248 */ /* 0x0c8fe40003fe0100 */
[----:B------:R-:W-:Y:S02]  /*0b60*/  ISETP.GT.AND P1, PT, R7, R22, PT ;  /* 0x000000160700720c */ /* 0x000fe40003f24270 */
[CC--:B----4-:R-:W-:Y:S02]  /*0b70*/  VIMNMX R7, PT, PT, R9.reuse, R16.reuse, PT ;  /* 0x0000001009077248 */ /* 0x0d0fe40003fe0100 */
[----:B------:R-:W-:Y:S02]  /*0b80*/  ISETP.GT.AND P2, PT, R9, R16, PT ;  /* 0x000000100900720c */ /* 0x000fe40003f44270 */
[----:B------:R-:W-:Y:S02]  /*0b90*/  ISETP.GT.AND P0, PT, R33, R8, PT ;  /* 0x000000082100720c */ /* 0x000fe40003f04270 */
[----:B------:R-:W-:-:S02]  /*0ba0*/  VIMNMX R8, PT, PT, R7, R18, PT ;  /* 0x0000001207087248 */ /* 0x000fc40003fe0100 */
[----:B------:R-:W-:Y:S02]  /*0bb0*/  ISETP.GT.AND P3, PT, R7, R18, PT ;  /* 0x000000120700720c */ /* 0x000fe40003f64270 */
[----:B------:R-:W-:Y:S02]  /*0bc0*/  VIMNMX R7, PT, PT, R8, R21, PT ;  /* 0x0000001508077248 */ /* 0x000fe40003fe0100 */
[----:B------:R-:W-:Y:S02]  /*0bd0*/  SEL R37, R4, R37, P0 ;  /* 0x0000002504257207 */ /* 0x000fe40000000000 */
[----:B------:R-:W-:Y:S02]  /*0be0*/  ISETP.GT.AND P0, PT, R8, R21, PT ;  /* 0x000000150800720c */ /* 0x000fe40003f04270 */
[----:B------:R-:W-:Y:S01]  /*0bf0*/  VIMNMX R8, PT, PT, R7, R12, PT ;  /* 0x0000000c07087248 */ /* 0x000fe20003fe0100 */
[C---:B------:R-:W-:Y:S01]  /*0c00*/  @P1 VIADD R37, R4.reuse, 0x1 ;  /* 0x0000000104251836 */ /* 0x040fe20000000000 */
[----:B------:R-:W-:-:S02]  /*0c10*/  @P2 IADD3 R37, PT, PT, R4, 0x2, RZ ;  /* 0x0000000204252810 */ /* 0x000fc40007ffe0ff */
[CC--:B------:R-:W-:Y:S02]  /*0c20*/  ISETP.GT.AND P2, PT, R8.reuse, R11.reuse, PT ;  /* 0x0000000b0800720c */ /* 0x0c0fe40003f44270 */
[----:B------:R-:W-:Y:S01]  /*0c30*/  VIMNMX R8, PT, PT, R8, R11, PT ;  /* 0x0000000b08087248 */ /* 0x000fe20003fe0100 */
[----:B------:R-:W-:Y:S01]  /*0c40*/  @P3 VIADD R37, R4, 0x3 ;  /* 0x0000000304253836 */ /* 0x000fe20000000000 */
[----:B------:R-:W-:Y:S02]  /*0c50*/  ISETP.GT.AND P1, PT, R7, R12, PT ;  /* 0x0000000c0700720c */ /* 0x000fe40003f24270 */
[-C--:B------:R-:W-:Y:S01]  /*0c60*/  ISETP.GT.AND P3, PT, R8, R15.reuse, PT ;  /* 0x0000000f0800720c */ /* 0x080fe20003f64270 */
[----:B------:R-:W-:Y:S01]  /*0c70*/  @P0 VIADD R37, R4, 0x4 ;  /* 0x0000000404250836 */ /* 0x000fe20000000000 */
[----:B------:R-:W-:-:S09]  /*0c80*/  VIMNMX R33, PT, PT, R8, R15, PT ;  /* 0x0000000f08217248 */ /* 0x000fd20003fe0100 */
[C---:B------:R-:W-:Y:S02]  /*0c90*/  @P1 IADD3 R37, PT, PT, R4.reuse, 0x5, RZ ;  /* 0x0000000504251810 */ /* 0x040fe40007ffe0ff */
[C---:B------:R-:W-:Y:S02]  /*0ca0*/  @P2 IADD3 R37, PT, PT, R4.reuse, 0x6, RZ ;  /* 0x0000000604252810 */ /* 0x040fe40007ffe0ff */
[C---:B------:R-:W-:Y:S02]  /*0cb0*/  @P3 IADD3 R37, PT, PT, R4.reuse, 0x7, RZ ;  /* 0x0000000704253810 */ /* 0x040fe40007ffe0ff */
[----:B------:R-:W-:-:S07]  /*0cc0*/  IADD3 R4, PT, PT, R4, 0x8, RZ ;  /* 0x0000000804047810 */ /* 0x000fce0007ffe0ff */
.L_x_10:
        /* <DEDUP_REMOVED lines=8> */
[----:B------:R-:W-:-:S03]  /*0d50*/  IMAD.WIDE.U32 R6, R6, 0x4, R24 ;  /* 0x0000000406067825 */ /* 0x000fc600078e0018 */
[C---:B------:R-:W-:Y:S01]  /*0d60*/  IADD3 R12, PT, PT, R8.reuse, R3, RZ ;  /* 0x00000003080c7210 */ /* 0x040fe20007ffe0ff */
[--C-:B------:R-:W-:Y:S02]  /*0d70*/  IMAD.WIDE.U32 R8, R8, 0x4, R24.reuse ;  /* 0x0000000408087825 */ /* 0x100fe400078e0018 */
[----:B------:R-:W2:Y:S02]  /*0d80*/  LDG.E R6, desc[UR8][R6.64] ;  /* 0x0000000806067981 */ /* 0x000ea4000c1e1900 */
[C---:B------:R-:W-:Y:S02]  /*0d90*/  IMAD.WIDE.U32 R10, R12.reuse, 0x4, R24 ;  /* 0x000000040c0a7825 */ /* 0x040fe400078e0018 */
[----:B------:R-:W3:Y:S02]  /*0da0*/  LDG.E R8, desc[UR8][R8.64] ;  /* 0x0000000808087981 */ /* 0x000ee4000c1e1900 */
[----:B------:R-:W-:Y:S02]  /*0db0*/  IMAD.IADD R13, R12, 0x1, R3 ;  /* 0x000000010c0d7824 */ /* 0x000fe400078e0203 */
[----:B------:R-:W4:Y:S02]  /*0dc0*/  LDG.E R11, desc[UR8][R10.64] ;  /* 0x000000080a0b7981 */ /* 0x000f24000c1e1900 */
[----:B------:R-:W-:-:S06]  /*0dd0*/  IMAD.WIDE.U32 R12, R13, 0x4, R24 ;  /* 0x000000040d0c7825 */ /* 0x000fcc00078e0018 */
[----:B------:R-:W4:Y:S01]  /*0de0*/  LDG.E R13, desc[UR8][R12.64] ;  /* 0x000000080c0d7981 */ /* 0x000f22000c1e1900 */
[----:B--2--5:R-:W-:-:S04]  /*0df0*/  VIMNMX R15, PT, PT, R33, R6, PT ;  /* 0x00000006210f7248 */ /* 0x024fc80003fe0100 */
[----:B---3--:R-:W-:-:S04]  /*0e00*/  VIMNMX R16, PT, PT, R15, R8, PT ;  /* 0x000000080f107248 */ /* 0x008fc80003fe0100 */
[CC--:B----4-:R-:W-:Y:S02]  /*0e10*/  ISETP.GT.AND P2, PT, R16.reuse, R11.reuse, PT ;  /* 0x0000000b1000720c */ /* 0x0d0fe40003f44270 */
[----:B------:R-:W-:Y:S02]  /*0e20*/  VIMNMX R16, PT, PT, R16, R11, PT ;  /* 0x0000000b10107248 */ /* 0x000fe40003fe0100 */
[----:B------:R-:W-:Y:S02]  /*0e30*/  ISETP.GT.AND P1, PT, R15, R8, PT ;  /* 0x000000080f00720c */ /* 0x000fe40003f24270 */
[----:B------:R-:W-:Y:S02]  /*0e40*/  ISETP.GT.AND P3, PT, R16, R13, PT ;  /* 0x0000000d1000720c */ /* 0x000fe40003f64270 */
[----:B------:R-:W-:Y:S02]  /*0e50*/  ISETP.GT.AND P0, PT, R33, R6, PT ;  /* 0x000000062100720c */ /* 0x000fe40003f04270 */
[----:B------:R-:W-:-:S02]  /*0e60*/  LEA R6, R3, R14, 0x1 ;  /* 0x0000000e03067211 */ /* 0x000fc400078e08ff */
[----:B------:R-:W-:-:S05]  /*0e70*/  SEL R37, R4, R37, P0 ;  /* 0x0000002504257207 */ /* 0x000fca0000000000 */
[C---:B------:R-:W-:Y:S01]  /*0e80*/  @P1 IADD3 R37, PT, PT, R4.reuse, 0x1, RZ ;  /* 0x0000000104251810 */ /* 0x040fe20007ffe0ff */
[----:B------:R-:W-:Y:S01]  /*0e90*/  @P2 VIADD R37, R4, 0x2 ;  /* 0x0000000204252836 */ /* 0x000fe20000000000 */
[----:B------:R-:W-:Y:S01]  /*0ea0*/  IADD3 R6, PT, PT, R6, R3, RZ ;  /* 0x0000000306067210 */ /* 0x000fe20007ffe0ff */
[----:B------:R-:W-:Y:S01]  /*0eb0*/  @P3 VIADD R37, R4, 0x3 ;  /* 0x0000000304253836 */ /* 0x000fe20000000000 */
[----:B------:R-:W-:Y:S01]  /*0ec0*/  VIMNMX R33, PT, PT, R16, R13, PT ;  /* 0x0000000d10217248 */ /* 0x000fe20003fe0100 */
[----:B------:R-:W-:-:S07]  /*0ed0*/  VIADD R4, R4, 0x4 ;  /* 0x0000000404047836 */ /* 0x000fce0000000000 */
.L_x_11:
[----:B------:R-:W-:Y:S05]  /*0ee0*/  BRA.U !UP1, `(.L_x_7) ;  /* 0x0000000109347547 */ /* 0x000fea000b800000 */
[----:B------:R-:W-:Y:S01]  /*0ef0*/  IADD3 R0, PT, PT, R0, R3, R6 ;  /* 0x0000000300007210 */ /* 0x000fe20007ffe006 */
[----:B------:R-:W-:-:S03]  /*0f00*/  UIADD3 UR4, UPT, UPT, -UR4, URZ, URZ ;  /* 0x000000ff04047290 */ /* 0x000fc6000fffe1ff */
[----:B------:R-:W-:-:S09]  /*0f10*/  LEA R0, R5, R0, 0x7 ;  /* 0x0000000005007211 */ /* 0x000fd200078e38ff */
.L_x_12:
[----:B------:R-:W-:-:S06]  /*0f20*/  IMAD.WIDE.U32 R6, R0, 0x4, R24 ;  /* 0x0000000400067825 */ /* 0x000fcc00078e0018 */
[----:B------:R-:W2:Y:S01]  /*0f30*/  LDG.E R6, desc[UR8][R6.64] ;  /* 0x0000000806067981 */ /* 0x000ea2000c1e1900 */
[----:B------:R-:W-:Y:S01]  /*0f40*/  UIADD3 UR4, UPT, UPT, UR4, 0x1, URZ ;  /* 0x0000000104047890 */ /* 0x000fe2000fffe0ff */
[----:B------:R-:W-:-:S03]  /*0f50*/  IMAD.IADD R0, R0, 0x1, R3 ;  /* 0x0000000100007824 */ /* 0x000fc600078e0203 */
[----:B------:R-:W-:Y:S01]  /*0f60*/  UISETP.NE.AND UP0, UPT, UR4, URZ, UPT ;  /* 0x000000ff0400728c */ /* 0x000fe2000bf05270 */
[----:B--2--5:R-:W-:Y:S02]  /*0f70*/  ISETP.GT.AND P0, PT, R33, R6, PT ;  /* 0x000000062100720c */ /* 0x024fe40003f04270 */
[----:B------:R-:W-:Y:S02]  /*0f80*/  VIMNMX R33, PT, PT, R6, R33, PT ;  /* 0x0000002106217248 */ /* 0x000fe40003fe0100 */
[C---:B------:R-:W-:Y:S02]  /*0f90*/  SEL R37, R4.reuse, R37, P0 ;  /* 0x0000002504257207 */ /* 0x040fe40000000000 */
[----:B------:R-:W-:Y:S02]  /*0fa0*/  IADD3 R4, PT, PT, R4, 0x1, RZ ;  /* 0x0000000104047810 */ /* 0x000fe40007ffe0ff */
[----:B------:R-:W-:Y:S05]  /*0fb0*/  BRA.U UP0, `(.L_x_12) ;  /* 0xfffffffd00d87547 */ /* 0x000fea000b83ffff */
.L_x_7:
[----:B------:R-:W0:Y:S02]  /*0fc0*/  LDC.64 R4, c[0x0][0x388] ;  /* 0x0000e200ff047b82 */ /* 0x000e240000000a00 */
[----:B0-----:R-:W-:-:S05]  /*0fd0*/  IMAD.WIDE.U32 R2, R2, 0x4, R4 ;  /* 0x0000000402027825 */ /* 0x001fca00078e0004 */
[----:B------:R-:W-:Y:S01]  /*0fe0*/  STG.E desc[UR8][R2.64], R37 ;  /* 0x0000002502007986 */ /* 0x000fe2000c101908 */
[----:B------:R-:W-:Y:S05]  /*0ff0*/  EXIT ;  /* 0x000000000000794d */ /* 0x000fea0003800000 */
.L_x_13:
        /* <DEDUP_REMOVED lines=16> */
.L_x_15:


//--------------------- .nv.shared.reserved.0     --------------------------
	.section	.nv.shared.reserved.0,"aw",@nobits
	.weak		__nv_reservedSMEM_offset_0_alias
	.size		__nv_reservedSMEM_offset_0_alias, 0, 64
	.other		__nv_reservedSMEM_offset_0_alias,@"STO_CUDA_RESERVED_SHARED STV_DEFAULT"
__nv_reservedSMEM_offset_0_alias:
	.zero		0
	.zero		64


//--------------------- .nv.constant0._Z28min_idx_each_rowmajor_kernelPiS_ii --------------------------
	.section	.nv.constant0._Z28min_idx_each_rowmajor_kernelPiS_ii,"a",@progbits
	.sectionflags	@""
	.align	4
.nv.constant0._Z28min_idx_each_rowmajor_kernelPiS_ii:
	.zero		920


//--------------------- .nv.constant0._Z28min_idx_each_colmajor_kernelPiS_ii --------------------------
	.section	.nv.constant0._Z28min_idx_each_colmajor_kernelPiS_ii,"a",@progbits
	.sectionflags	@""
	.align	4
.nv.constant0._Z28min_idx_each_colmajor_kernelPiS_ii:
	.zero		920


//--------------------- SYMBOLS --------------------------

	.type		.nv.reservedSmem.offset0,@object
	.size		.nv.reservedSmem.offset0,0x4
